//
// Generated by NVIDIA NVVM Compiler
//
// Compiler Build ID: CL-36424714
// Cuda compilation tools, release 13.0, V13.0.88
// Based on NVVM 20.0.0
//

.version 9.0
.target sm_100
.address_size 64

	// .globl	_Z10set_vectorifPf

.visible .entry _Z10set_vectorifPf(
	.param .u32 _Z10set_vectorifPf_param_0,
	.param .f32 _Z10set_vectorifPf_param_1,
	.param .u64 .ptr .align 1 _Z10set_vectorifPf_param_2
)
{
	.reg .pred 	%p<2>;
	.reg .b32 	%r<6>;
	.reg .b32 	%f<2>;
	.reg .b64 	%rd<5>;

	ld.param.u32 	%r2, [_Z10set_vectorifPf_param_0];
	ld.param.f32 	%f1, [_Z10set_vectorifPf_param_1];
	ld.param.u64 	%rd1, [_Z10set_vectorifPf_param_2];
	mov.u32 	%r3, %tid.x;
	mov.u32 	%r4, %ctaid.x;
	mov.u32 	%r5, %ntid.x;
	mad.lo.s32 	%r1, %r4, %r5, %r3;
	setp.ge.s32 	%p1, %r1, %r2;
	@%p1 bra 	$L__BB0_2;
	cvta.to.global.u64 	%rd2, %rd1;
	mul.wide.s32 	%rd3, %r1, 4;
	add.s64 	%rd4, %rd2, %rd3;
	st.global.f32 	[%rd4], %f1;
$L__BB0_2:
	ret;

}
	// .globl	_Z17set_vector_risingifPf
.visible .entry _Z17set_vector_risingifPf(
	.param .u32 _Z17set_vector_risingifPf_param_0,
	.param .f32 _Z17set_vector_risingifPf_param_1,
	.param .u64 .ptr .align 1 _Z17set_vector_risingifPf_param_2
)
{
	.reg .pred 	%p<2>;
	.reg .b32 	%r<10>;
	.reg .b32 	%f<4>;
	.reg .b64 	%rd<5>;

	ld.param.u32 	%r3, [_Z17set_vector_risingifPf_param_0];
	ld.param.f32 	%f1, [_Z17set_vector_risingifPf_param_1];
	ld.param.u64 	%rd1, [_Z17set_vector_risingifPf_param_2];
	mov.u32 	%r4, %tid.x;
	mov.u32 	%r5, %ctaid.x;
	mov.u32 	%r1, %ntid.x;
	mad.lo.s32 	%r2, %r5, %r1, %r4;
	setp.ge.s32 	%p1, %r2, %r3;
	@%p1 bra 	$L__BB1_2;
	cvta.to.global.u64 	%rd2, %rd1;
	mov.u32 	%r6, %tid.y;
	mov.u32 	%r7, %nctaid.x;
	mul.lo.s32 	%r8, %r6, %r7;
	mad.lo.s32 	%r9, %r8, %r1, %r2;
	cvt.rn.f32.u32 	%f2, %r9;
	mul.f32 	%f3, %f1, %f2;
	mul.wide.s32 	%rd3, %r2, 4;
	add.s64 	%rd4, %rd2, %rd3;
	st.global.f32 	[%rd4], %f3;
$L__BB1_2:
	ret;

}
	// .globl	_Z6matmatILj128EEvPKfS1_Pfjjj
.visible .entry _Z6matmatILj128EEvPKfS1_Pfjjj(
	.param .u64 .ptr .align 1 _Z6matmatILj128EEvPKfS1_Pfjjj_param_0,
	.param .u64 .ptr .align 1 _Z6matmatILj128EEvPKfS1_Pfjjj_param_1,
	.param .u64 .ptr .align 1 _Z6matmatILj128EEvPKfS1_Pfjjj_param_2,
	.param .u32 _Z6matmatILj128EEvPKfS1_Pfjjj_param_3,
	.param .u32 _Z6matmatILj128EEvPKfS1_Pfjjj_param_4,
	.param .u32 _Z6matmatILj128EEvPKfS1_Pfjjj_param_5
)
{
	.reg .pred 	%p<22>;
	.reg .b32 	%r<157>;
	.reg .b32 	%f<68>;
	.reg .b64 	%rd<99>;

	ld.param.u64 	%rd4, [_Z6matmatILj128EEvPKfS1_Pfjjj_param_0];
	ld.param.u64 	%rd5, [_Z6matmatILj128EEvPKfS1_Pfjjj_param_1];
	ld.param.u64 	%rd6, [_Z6matmatILj128EEvPKfS1_Pfjjj_param_2];
	ld.param.u32 	%r79, [_Z6matmatILj128EEvPKfS1_Pfjjj_param_3];
	ld.param.u32 	%r80, [_Z6matmatILj128EEvPKfS1_Pfjjj_param_4];
	ld.param.u32 	%r81, [_Z6matmatILj128EEvPKfS1_Pfjjj_param_5];
	cvta.to.global.u64 	%rd1, %rd5;
	cvta.to.global.u64 	%rd2, %rd4;
	cvta.to.global.u64 	%rd3, %rd6;
	mov.u32 	%r82, %ntid.x;
	mov.u32 	%r83, %ctaid.x;
	mul.lo.s32 	%r1, %r82, %r83;
	mov.u32 	%r2, %tid.x;
	add.s32 	%r3, %r1, %r2;
	setp.ge.u32 	%p1, %r3, %r79;
	setp.eq.s32 	%p2, %r81, 0;
	or.pred  	%p3, %p1, %p2;
	@%p3 bra 	$L__BB2_26;
	setp.ne.s32 	%p4, %r80, 0;
	@%p4 bra 	$L__BB2_13;
	add.s32 	%r115, %r81, -1;
	and.b32  	%r4, %r81, 7;
	setp.lt.u32 	%p14, %r115, 7;
	mov.b32 	%r141, 0;
	@%p14 bra 	$L__BB2_5;
	and.b32  	%r141, %r81, -8;
	neg.s32 	%r139, %r141;
	add.s32 	%r116, %r2, %r79;
	add.s32 	%r138, %r116, %r1;
	shl.b32 	%r8, %r79, 3;
	shl.b32 	%r117, %r79, 1;
	add.s32 	%r137, %r3, %r117;
	mad.lo.s32 	%r136, %r79, 3, %r3;
	shl.b32 	%r118, %r79, 2;
	add.s32 	%r135, %r3, %r118;
	mad.lo.s32 	%r134, %r79, 5, %r3;
	mad.lo.s32 	%r133, %r79, 6, %r3;
	mad.lo.s32 	%r132, %r79, 7, %r3;
	mov.u32 	%r131, %r3;
$L__BB2_4:
	.pragma "nounroll";
	mul.wide.u32 	%rd69, %r131, 4;
	add.s64 	%rd70, %rd3, %rd69;
	mov.b32 	%r119, 0;
	st.global.u32 	[%rd70], %r119;
	mul.wide.u32 	%rd71, %r138, 4;
	add.s64 	%rd72, %rd3, %rd71;
	st.global.u32 	[%rd72], %r119;
	mul.wide.u32 	%rd73, %r137, 4;
	add.s64 	%rd74, %rd3, %rd73;
	st.global.u32 	[%rd74], %r119;
	mul.wide.u32 	%rd75, %r136, 4;
	add.s64 	%rd76, %rd3, %rd75;
	st.global.u32 	[%rd76], %r119;
	mul.wide.u32 	%rd77, %r135, 4;
	add.s64 	%rd78, %rd3, %rd77;
	st.global.u32 	[%rd78], %r119;
	mul.wide.u32 	%rd79, %r134, 4;
	add.s64 	%rd80, %rd3, %rd79;
	st.global.u32 	[%rd80], %r119;
	mul.wide.u32 	%rd81, %r133, 4;
	add.s64 	%rd82, %rd3, %rd81;
	st.global.u32 	[%rd82], %r119;
	mul.wide.u32 	%rd83, %r132, 4;
	add.s64 	%rd84, %rd3, %rd83;
	st.global.u32 	[%rd84], %r119;
	add.s32 	%r139, %r139, 8;
	add.s32 	%r138, %r138, %r8;
	add.s32 	%r137, %r137, %r8;
	add.s32 	%r136, %r136, %r8;
	add.s32 	%r135, %r135, %r8;
	add.s32 	%r134, %r134, %r8;
	add.s32 	%r133, %r133, %r8;
	add.s32 	%r132, %r132, %r8;
	add.s32 	%r131, %r131, %r8;
	setp.ne.s32 	%p15, %r139, 0;
	@%p15 bra 	$L__BB2_4;
$L__BB2_5:
	setp.eq.s32 	%p16, %r4, 0;
	@%p16 bra 	$L__BB2_26;
	and.b32  	%r34, %r81, 3;
	setp.lt.u32 	%p17, %r4, 4;
	@%p17 bra 	$L__BB2_8;
	mad.lo.s32 	%r120, %r141, %r79, %r3;
	mul.wide.u32 	%rd85, %r120, 4;
	add.s64 	%rd86, %rd3, %rd85;
	mov.b32 	%r121, 0;
	st.global.u32 	[%rd86], %r121;
	add.s32 	%r122, %r120, %r79;
	mul.wide.u32 	%rd87, %r122, 4;
	add.s64 	%rd88, %rd3, %rd87;
	st.global.u32 	[%rd88], %r121;
	add.s32 	%r123, %r122, %r79;
	mul.wide.u32 	%rd89, %r123, 4;
	add.s64 	%rd90, %rd3, %rd89;
	st.global.u32 	[%rd90], %r121;
	add.s32 	%r124, %r123, %r79;
	mul.wide.u32 	%rd91, %r124, 4;
	add.s64 	%rd92, %rd3, %rd91;
	st.global.u32 	[%rd92], %r121;
	add.s32 	%r141, %r141, 4;
$L__BB2_8:
	setp.eq.s32 	%p18, %r34, 0;
	@%p18 bra 	$L__BB2_26;
	setp.eq.s32 	%p19, %r34, 1;
	@%p19 bra 	$L__BB2_11;
	mad.lo.s32 	%r125, %r141, %r79, %r3;
	mul.wide.u32 	%rd93, %r125, 4;
	add.s64 	%rd94, %rd3, %rd93;
	mov.b32 	%r126, 0;
	st.global.u32 	[%rd94], %r126;
	add.s32 	%r127, %r125, %r79;
	mul.wide.u32 	%rd95, %r127, 4;
	add.s64 	%rd96, %rd3, %rd95;
	st.global.u32 	[%rd96], %r126;
	add.s32 	%r141, %r141, 2;
$L__BB2_11:
	and.b32  	%r128, %r81, 1;
	setp.eq.b32 	%p20, %r128, 1;
	not.pred 	%p21, %p20;
	@%p21 bra 	$L__BB2_26;
	mad.lo.s32 	%r129, %r141, %r79, %r3;
	mul.wide.u32 	%rd97, %r129, 4;
	add.s64 	%rd98, %rd3, %rd97;
	mov.b32 	%r130, 0;
	st.global.u32 	[%rd98], %r130;
	bra.uni 	$L__BB2_26;
$L__BB2_13:
	and.b32  	%r39, %r80, 7;
	and.b32  	%r40, %r80, -8;
	neg.s32 	%r41, %r40;
	add.s32 	%r85, %r2, %r79;
	add.s32 	%r42, %r85, %r1;
	shl.b32 	%r43, %r79, 3;
	shl.b32 	%r86, %r79, 1;
	add.s32 	%r44, %r3, %r86;
	mad.lo.s32 	%r45, %r79, 3, %r3;
	shl.b32 	%r87, %r79, 2;
	add.s32 	%r46, %r3, %r87;
	mad.lo.s32 	%r47, %r79, 5, %r3;
	mad.lo.s32 	%r48, %r79, 6, %r3;
	mad.lo.s32 	%r49, %r79, 7, %r3;
	mov.f32 	%f67, 0f00000000;
	mov.b32 	%r143, 0;
$L__BB2_14:
	setp.lt.u32 	%p5, %r80, 8;
	mul.lo.s32 	%r51, %r143, %r80;
	mov.b32 	%r155, 0;
	@%p5 bra 	$L__BB2_17;
	add.s32 	%r152, %r51, 3;
	mov.u32 	%r144, %r3;
	mov.u32 	%r145, %r49;
	mov.u32 	%r146, %r48;
	mov.u32 	%r147, %r47;
	mov.u32 	%r148, %r46;
	mov.u32 	%r149, %r45;
	mov.u32 	%r150, %r44;
	mov.u32 	%r151, %r42;
	mov.u32 	%r153, %r41;
$L__BB2_16:
	.pragma "nounroll";
	mul.wide.u32 	%rd7, %r144, 4;
	add.s64 	%rd8, %rd2, %rd7;
	ld.global.f32 	%f16, [%rd8];
	add.s32 	%r89, %r152, -3;
	mul.wide.u32 	%rd9, %r89, 4;
	add.s64 	%rd10, %rd1, %rd9;
	ld.global.f32 	%f17, [%rd10];
	fma.rn.f32 	%f18, %f16, %f17, %f67;
	mul.wide.u32 	%rd11, %r151, 4;
	add.s64 	%rd12, %rd2, %rd11;
	ld.global.f32 	%f19, [%rd12];
	add.s32 	%r90, %r152, -2;
	mul.wide.u32 	%rd13, %r90, 4;
	add.s64 	%rd14, %rd1, %rd13;
	ld.global.f32 	%f20, [%rd14];
	fma.rn.f32 	%f21, %f19, %f20, %f18;
	mul.wide.u32 	%rd15, %r150, 4;
	add.s64 	%rd16, %rd2, %rd15;
	ld.global.f32 	%f22, [%rd16];
	add.s32 	%r91, %r152, -1;
	mul.wide.u32 	%rd17, %r91, 4;
	add.s64 	%rd18, %rd1, %rd17;
	ld.global.f32 	%f23, [%rd18];
	fma.rn.f32 	%f24, %f22, %f23, %f21;
	mul.wide.u32 	%rd19, %r149, 4;
	add.s64 	%rd20, %rd2, %rd19;
	ld.global.f32 	%f25, [%rd20];
	add.s32 	%r92, %r152, 4;
	mul.wide.u32 	%rd21, %r152, 4;
	add.s64 	%rd22, %rd1, %rd21;
	ld.global.f32 	%f26, [%rd22];
	fma.rn.f32 	%f27, %f25, %f26, %f24;
	mul.wide.u32 	%rd23, %r148, 4;
	add.s64 	%rd24, %rd2, %rd23;
	ld.global.f32 	%f28, [%rd24];
	add.s32 	%r93, %r152, 1;
	mul.wide.u32 	%rd25, %r93, 4;
	add.s64 	%rd26, %rd1, %rd25;
	ld.global.f32 	%f29, [%rd26];
	fma.rn.f32 	%f30, %f28, %f29, %f27;
	mul.wide.u32 	%rd27, %r147, 4;
	add.s64 	%rd28, %rd2, %rd27;
	ld.global.f32 	%f31, [%rd28];
	add.s32 	%r94, %r152, 2;
	mul.wide.u32 	%rd29, %r94, 4;
	add.s64 	%rd30, %rd1, %rd29;
	ld.global.f32 	%f32, [%rd30];
	fma.rn.f32 	%f33, %f31, %f32, %f30;
	mul.wide.u32 	%rd31, %r146, 4;
	add.s64 	%rd32, %rd2, %rd31;
	ld.global.f32 	%f34, [%rd32];
	add.s32 	%r95, %r152, 3;
	mul.wide.u32 	%rd33, %r95, 4;
	add.s64 	%rd34, %rd1, %rd33;
	ld.global.f32 	%f35, [%rd34];
	fma.rn.f32 	%f36, %f34, %f35, %f33;
	mul.wide.u32 	%rd35, %r145, 4;
	add.s64 	%rd36, %rd2, %rd35;
	ld.global.f32 	%f37, [%rd36];
	mul.wide.u32 	%rd37, %r92, 4;
	add.s64 	%rd38, %rd1, %rd37;
	ld.global.f32 	%f38, [%rd38];
	fma.rn.f32 	%f67, %f37, %f38, %f36;
	add.s32 	%r153, %r153, 8;
	add.s32 	%r152, %r152, 8;
	add.s32 	%r151, %r151, %r43;
	add.s32 	%r150, %r150, %r43;
	add.s32 	%r149, %r149, %r43;
	add.s32 	%r148, %r148, %r43;
	add.s32 	%r147, %r147, %r43;
	add.s32 	%r146, %r146, %r43;
	add.s32 	%r145, %r145, %r43;
	add.s32 	%r144, %r144, %r43;
	setp.ne.s32 	%p6, %r153, 0;
	mov.u32 	%r155, %r40;
	@%p6 bra 	$L__BB2_16;
$L__BB2_17:
	setp.eq.s32 	%p7, %r39, 0;
	@%p7 bra 	$L__BB2_25;
	add.s32 	%r96, %r39, -1;
	setp.lt.u32 	%p8, %r96, 3;
	@%p8 bra 	$L__BB2_20;
	mad.lo.s32 	%r97, %r155, %r79, %r3;
	mul.wide.u32 	%rd39, %r97, 4;
	add.s64 	%rd40, %rd2, %rd39;
	ld.global.f32 	%f40, [%rd40];
	add.s32 	%r98, %r155, %r51;
	mul.wide.u32 	%rd41, %r98, 4;
	add.s64 	%rd42, %rd1, %rd41;
	ld.global.f32 	%f41, [%rd42];
	fma.rn.f32 	%f42, %f40, %f41, %f67;
	add.s32 	%r99, %r97, %r79;
	mul.wide.u32 	%rd43, %r99, 4;
	add.s64 	%rd44, %rd2, %rd43;
	ld.global.f32 	%f43, [%rd44];
	add.s32 	%r100, %r98, 1;
	mul.wide.u32 	%rd45, %r100, 4;
	add.s64 	%rd46, %rd1, %rd45;
	ld.global.f32 	%f44, [%rd46];
	fma.rn.f32 	%f45, %f43, %f44, %f42;
	add.s32 	%r101, %r99, %r79;
	mul.wide.u32 	%rd47, %r101, 4;
	add.s64 	%rd48, %rd2, %rd47;
	ld.global.f32 	%f46, [%rd48];
	add.s32 	%r102, %r98, 2;
	mul.wide.u32 	%rd49, %r102, 4;
	add.s64 	%rd50, %rd1, %rd49;
	ld.global.f32 	%f47, [%rd50];
	fma.rn.f32 	%f48, %f46, %f47, %f45;
	add.s32 	%r103, %r101, %r79;
	mul.wide.u32 	%rd51, %r103, 4;
	add.s64 	%rd52, %rd2, %rd51;
	ld.global.f32 	%f49, [%rd52];
	add.s32 	%r104, %r98, 3;
	mul.wide.u32 	%rd53, %r104, 4;
	add.s64 	%rd54, %rd1, %rd53;
	ld.global.f32 	%f50, [%rd54];
	fma.rn.f32 	%f67, %f49, %f50, %f48;
	add.s32 	%r155, %r155, 4;
$L__BB2_20:
	and.b32  	%r105, %r80, 3;
	setp.eq.s32 	%p9, %r105, 0;
	@%p9 bra 	$L__BB2_25;
	setp.eq.s32 	%p10, %r105, 1;
	@%p10 bra 	$L__BB2_23;
	mad.lo.s32 	%r106, %r155, %r79, %r3;
	mul.wide.u32 	%rd55, %r106, 4;
	add.s64 	%rd56, %rd2, %rd55;
	ld.global.f32 	%f52, [%rd56];
	add.s32 	%r107, %r155, %r51;
	mul.wide.u32 	%rd57, %r107, 4;
	add.s64 	%rd58, %rd1, %rd57;
	ld.global.f32 	%f53, [%rd58];
	fma.rn.f32 	%f54, %f52, %f53, %f67;
	add.s32 	%r108, %r106, %r79;
	mul.wide.u32 	%rd59, %r108, 4;
	add.s64 	%rd60, %rd2, %rd59;
	ld.global.f32 	%f55, [%rd60];
	add.s32 	%r109, %r107, 1;
	mul.wide.u32 	%rd61, %r109, 4;
	add.s64 	%rd62, %rd1, %rd61;
	ld.global.f32 	%f56, [%rd62];
	fma.rn.f32 	%f67, %f55, %f56, %f54;
	add.s32 	%r155, %r155, 2;
$L__BB2_23:
	and.b32  	%r110, %r80, 1;
	setp.eq.b32 	%p11, %r110, 1;
	not.pred 	%p12, %p11;
	@%p12 bra 	$L__BB2_25;
	mad.lo.s32 	%r111, %r155, %r79, %r3;
	mul.wide.u32 	%rd63, %r111, 4;
	add.s64 	%rd64, %rd2, %rd63;
	ld.global.f32 	%f57, [%rd64];
	add.s32 	%r112, %r155, %r51;
	mul.wide.u32 	%rd65, %r112, 4;
	add.s64 	%rd66, %rd1, %rd65;
	ld.global.f32 	%f58, [%rd66];
	fma.rn.f32 	%f67, %f57, %f58, %f67;
$L__BB2_25:
	mad.lo.s32 	%r113, %r143, %r79, %r3;
	mul.wide.u32 	%rd67, %r113, 4;
	add.s64 	%rd68, %rd3, %rd67;
	st.global.f32 	[%rd68], %f67;
	add.s32 	%r143, %r143, 1;
	setp.ne.s32 	%p13, %r143, %r81;
	@%p13 bra 	$L__BB2_14;
$L__BB2_26:
	ret;

}
	// .globl	_Z8matvec_TILj128EEvPKfS1_Pfjj
.visible .entry _Z8matvec_TILj128EEvPKfS1_Pfjj(
	.param .u64 .ptr .align 1 _Z8matvec_TILj128EEvPKfS1_Pfjj_param_0,
	.param .u64 .ptr .align 1 _Z8matvec_TILj128EEvPKfS1_Pfjj_param_1,
	.param .u64 .ptr .align 1 _Z8matvec_TILj128EEvPKfS1_Pfjj_param_2,
	.param .u32 _Z8matvec_TILj128EEvPKfS1_Pfjj_param_3,
	.param .u32 _Z8matvec_TILj128EEvPKfS1_Pfjj_param_4
)
{
	.reg .pred 	%p<11>;
	.reg .b32 	%r<61>;
	.reg .b32 	%f<112>;
	.reg .b64 	%rd<78>;

	ld.param.u64 	%rd7, [_Z8matvec_TILj128EEvPKfS1_Pfjj_param_0];
	ld.param.u64 	%rd8, [_Z8matvec_TILj128EEvPKfS1_Pfjj_param_1];
	ld.param.u64 	%rd6, [_Z8matvec_TILj128EEvPKfS1_Pfjj_param_2];
	ld.param.u32 	%r21, [_Z8matvec_TILj128EEvPKfS1_Pfjj_param_3];
	ld.param.u32 	%r20, [_Z8matvec_TILj128EEvPKfS1_Pfjj_param_4];
	cvta.to.global.u64 	%rd1, %rd8;
	cvta.to.global.u64 	%rd2, %rd7;
	mov.u32 	%r22, %ntid.x;
	mov.u32 	%r23, %ctaid.x;
	mov.u32 	%r24, %tid.x;
	mad.lo.s32 	%r1, %r22, %r23, %r24;
	setp.ge.u32 	%p1, %r1, %r21;
	@%p1 bra 	$L__BB3_15;
	setp.eq.s32 	%p2, %r20, 0;
	mov.f32 	%f111, 0f00000000;
	@%p2 bra 	$L__BB3_14;
	mul.lo.s32 	%r2, %r20, %r1;
	and.b32  	%r3, %r20, 15;
	setp.lt.u32 	%p3, %r20, 16;
	mov.f32 	%f111, 0f00000000;
	mov.b32 	%r57, 0;
	@%p3 bra 	$L__BB3_5;
	and.b32  	%r57, %r20, -16;
	mov.f32 	%f111, 0f00000000;
	mov.b32 	%r55, 0;
$L__BB3_4:
	.pragma "nounroll";
	add.s32 	%r27, %r55, %r2;
	mul.wide.u32 	%rd9, %r27, 4;
	add.s64 	%rd10, %rd2, %rd9;
	ld.global.f32 	%f18, [%rd10];
	mul.wide.u32 	%rd11, %r55, 4;
	add.s64 	%rd12, %rd1, %rd11;
	ld.global.f32 	%f19, [%rd12];
	fma.rn.f32 	%f20, %f18, %f19, %f111;
	add.s32 	%r28, %r27, 1;
	mul.wide.u32 	%rd13, %r28, 4;
	add.s64 	%rd14, %rd2, %rd13;
	ld.global.f32 	%f21, [%rd14];
	ld.global.f32 	%f22, [%rd12+4];
	fma.rn.f32 	%f23, %f21, %f22, %f20;
	add.s32 	%r29, %r27, 2;
	mul.wide.u32 	%rd15, %r29, 4;
	add.s64 	%rd16, %rd2, %rd15;
	ld.global.f32 	%f24, [%rd16];
	ld.global.f32 	%f25, [%rd12+8];
	fma.rn.f32 	%f26, %f24, %f25, %f23;
	add.s32 	%r30, %r27, 3;
	mul.wide.u32 	%rd17, %r30, 4;
	add.s64 	%rd18, %rd2, %rd17;
	ld.global.f32 	%f27, [%rd18];
	ld.global.f32 	%f28, [%rd12+12];
	fma.rn.f32 	%f29, %f27, %f28, %f26;
	add.s32 	%r31, %r27, 4;
	mul.wide.u32 	%rd19, %r31, 4;
	add.s64 	%rd20, %rd2, %rd19;
	ld.global.f32 	%f30, [%rd20];
	ld.global.f32 	%f31, [%rd12+16];
	fma.rn.f32 	%f32, %f30, %f31, %f29;
	add.s32 	%r32, %r27, 5;
	mul.wide.u32 	%rd21, %r32, 4;
	add.s64 	%rd22, %rd2, %rd21;
	ld.global.f32 	%f33, [%rd22];
	ld.global.f32 	%f34, [%rd12+20];
	fma.rn.f32 	%f35, %f33, %f34, %f32;
	add.s32 	%r33, %r27, 6;
	mul.wide.u32 	%rd23, %r33, 4;
	add.s64 	%rd24, %rd2, %rd23;
	ld.global.f32 	%f36, [%rd24];
	ld.global.f32 	%f37, [%rd12+24];
	fma.rn.f32 	%f38, %f36, %f37, %f35;
	add.s32 	%r34, %r27, 7;
	mul.wide.u32 	%rd25, %r34, 4;
	add.s64 	%rd26, %rd2, %rd25;
	ld.global.f32 	%f39, [%rd26];
	ld.global.f32 	%f40, [%rd12+28];
	fma.rn.f32 	%f41, %f39, %f40, %f38;
	add.s32 	%r35, %r27, 8;
	mul.wide.u32 	%rd27, %r35, 4;
	add.s64 	%rd28, %rd2, %rd27;
	ld.global.f32 	%f42, [%rd28];
	ld.global.f32 	%f43, [%rd12+32];
	fma.rn.f32 	%f44, %f42, %f43, %f41;
	add.s32 	%r36, %r27, 9;
	mul.wide.u32 	%rd29, %r36, 4;
	add.s64 	%rd30, %rd2, %rd29;
	ld.global.f32 	%f45, [%rd30];
	ld.global.f32 	%f46, [%rd12+36];
	fma.rn.f32 	%f47, %f45, %f46, %f44;
	add.s32 	%r37, %r27, 10;
	mul.wide.u32 	%rd31, %r37, 4;
	add.s64 	%rd32, %rd2, %rd31;
	ld.global.f32 	%f48, [%rd32];
	ld.global.f32 	%f49, [%rd12+40];
	fma.rn.f32 	%f50, %f48, %f49, %f47;
	add.s32 	%r38, %r27, 11;
	mul.wide.u32 	%rd33, %r38, 4;
	add.s64 	%rd34, %rd2, %rd33;
	ld.global.f32 	%f51, [%rd34];
	ld.global.f32 	%f52, [%rd12+44];
	fma.rn.f32 	%f53, %f51, %f52, %f50;
	add.s32 	%r39, %r27, 12;
	mul.wide.u32 	%rd35, %r39, 4;
	add.s64 	%rd36, %rd2, %rd35;
	ld.global.f32 	%f54, [%rd36];
	ld.global.f32 	%f55, [%rd12+48];
	fma.rn.f32 	%f56, %f54, %f55, %f53;
	add.s32 	%r40, %r27, 13;
	mul.wide.u32 	%rd37, %r40, 4;
	add.s64 	%rd38, %rd2, %rd37;
	ld.global.f32 	%f57, [%rd38];
	ld.global.f32 	%f58, [%rd12+52];
	fma.rn.f32 	%f59, %f57, %f58, %f56;
	add.s32 	%r41, %r27, 14;
	mul.wide.u32 	%rd39, %r41, 4;
	add.s64 	%rd40, %rd2, %rd39;
	ld.global.f32 	%f60, [%rd40];
	ld.global.f32 	%f61, [%rd12+56];
	fma.rn.f32 	%f62, %f60, %f61, %f59;
	add.s32 	%r42, %r27, 15;
	mul.wide.u32 	%rd41, %r42, 4;
	add.s64 	%rd42, %rd2, %rd41;
	ld.global.f32 	%f63, [%rd42];
	ld.global.f32 	%f64, [%rd12+60];
	fma.rn.f32 	%f111, %f63, %f64, %f62;
	add.s32 	%r55, %r55, 16;
	setp.ne.s32 	%p4, %r55, %r57;
	@%p4 bra 	$L__BB3_4;
$L__BB3_5:
	setp.eq.s32 	%p5, %r3, 0;
	@%p5 bra 	$L__BB3_14;
	and.b32  	%r8, %r20, 7;
	setp.lt.u32 	%p6, %r3, 8;
	@%p6 bra 	$L__BB3_8;
	add.s32 	%r43, %r57, %r2;
	mul.wide.u32 	%rd43, %r43, 4;
	add.s64 	%rd44, %rd2, %rd43;
	ld.global.f32 	%f66, [%rd44];
	mul.wide.u32 	%rd45, %r57, 4;
	add.s64 	%rd46, %rd1, %rd45;
	ld.global.f32 	%f67, [%rd46];
	fma.rn.f32 	%f68, %f66, %f67, %f111;
	add.s32 	%r44, %r43, 1;
	mul.wide.u32 	%rd47, %r44, 4;
	add.s64 	%rd48, %rd2, %rd47;
	ld.global.f32 	%f69, [%rd48];
	ld.global.f32 	%f70, [%rd46+4];
	fma.rn.f32 	%f71, %f69, %f70, %f68;
	add.s32 	%r45, %r43, 2;
	mul.wide.u32 	%rd49, %r45, 4;
	add.s64 	%rd50, %rd2, %rd49;
	ld.global.f32 	%f72, [%rd50];
	ld.global.f32 	%f73, [%rd46+8];
	fma.rn.f32 	%f74, %f72, %f73, %f71;
	add.s32 	%r46, %r43, 3;
	mul.wide.u32 	%rd51, %r46, 4;
	add.s64 	%rd52, %rd2, %rd51;
	ld.global.f32 	%f75, [%rd52];
	ld.global.f32 	%f76, [%rd46+12];
	fma.rn.f32 	%f77, %f75, %f76, %f74;
	add.s32 	%r47, %r43, 4;
	mul.wide.u32 	%rd53, %r47, 4;
	add.s64 	%rd54, %rd2, %rd53;
	ld.global.f32 	%f78, [%rd54];
	ld.global.f32 	%f79, [%rd46+16];
	fma.rn.f32 	%f80, %f78, %f79, %f77;
	add.s32 	%r48, %r43, 5;
	mul.wide.u32 	%rd55, %r48, 4;
	add.s64 	%rd56, %rd2, %rd55;
	ld.global.f32 	%f81, [%rd56];
	ld.global.f32 	%f82, [%rd46+20];
	fma.rn.f32 	%f83, %f81, %f82, %f80;
	add.s32 	%r49, %r43, 6;
	mul.wide.u32 	%rd57, %r49, 4;
	add.s64 	%rd58, %rd2, %rd57;
	ld.global.f32 	%f84, [%rd58];
	ld.global.f32 	%f85, [%rd46+24];
	fma.rn.f32 	%f86, %f84, %f85, %f83;
	add.s32 	%r50, %r43, 7;
	mul.wide.u32 	%rd59, %r50, 4;
	add.s64 	%rd60, %rd2, %rd59;
	ld.global.f32 	%f87, [%rd60];
	ld.global.f32 	%f88, [%rd46+28];
	fma.rn.f32 	%f111, %f87, %f88, %f86;
	add.s32 	%r57, %r57, 8;
$L__BB3_8:
	setp.eq.s32 	%p7, %r8, 0;
	@%p7 bra 	$L__BB3_14;
	and.b32  	%r11, %r20, 3;
	setp.lt.u32 	%p8, %r8, 4;
	@%p8 bra 	$L__BB3_11;
	add.s32 	%r51, %r57, %r2;
	mul.wide.u32 	%rd61, %r51, 4;
	add.s64 	%rd62, %rd2, %rd61;
	ld.global.f32 	%f90, [%rd62];
	mul.wide.u32 	%rd63, %r57, 4;
	add.s64 	%rd64, %rd1, %rd63;
	ld.global.f32 	%f91, [%rd64];
	fma.rn.f32 	%f92, %f90, %f91, %f111;
	add.s32 	%r52, %r51, 1;
	mul.wide.u32 	%rd65, %r52, 4;
	add.s64 	%rd66, %rd2, %rd65;
	ld.global.f32 	%f93, [%rd66];
	ld.global.f32 	%f94, [%rd64+4];
	fma.rn.f32 	%f95, %f93, %f94, %f92;
	add.s32 	%r53, %r51, 2;
	mul.wide.u32 	%rd67, %r53, 4;
	add.s64 	%rd68, %rd2, %rd67;
	ld.global.f32 	%f96, [%rd68];
	ld.global.f32 	%f97, [%rd64+8];
	fma.rn.f32 	%f98, %f96, %f97, %f95;
	add.s32 	%r54, %r51, 3;
	mul.wide.u32 	%rd69, %r54, 4;
	add.s64 	%rd70, %rd2, %rd69;
	ld.global.f32 	%f99, [%rd70];
	ld.global.f32 	%f100, [%rd64+12];
	fma.rn.f32 	%f111, %f99, %f100, %f98;
	add.s32 	%r57, %r57, 4;
$L__BB3_11:
	setp.eq.s32 	%p9, %r11, 0;
	@%p9 bra 	$L__BB3_14;
	mul.wide.u32 	%rd71, %r57, 4;
	add.s64 	%rd77, %rd1, %rd71;
	add.s32 	%r60, %r57, %r2;
	neg.s32 	%r59, %r11;
$L__BB3_13:
	.pragma "nounroll";
	mul.wide.u32 	%rd72, %r60, 4;
	add.s64 	%rd73, %rd2, %rd72;
	ld.global.f32 	%f101, [%rd73];
	ld.global.f32 	%f102, [%rd77];
	fma.rn.f32 	%f111, %f101, %f102, %f111;
	add.s64 	%rd77, %rd77, 4;
	add.s32 	%r60, %r60, 1;
	add.s32 	%r59, %r59, 1;
	setp.ne.s32 	%p10, %r59, 0;
	@%p10 bra 	$L__BB3_13;
$L__BB3_14:
	cvta.to.global.u64 	%rd74, %rd6;
	mul.wide.s32 	%rd75, %r1, 4;
	add.s64 	%rd76, %rd74, %rd75;
	st.global.f32 	[%rd76], %f111;
$L__BB3_15:
	ret;

}


// ===== COMPILED SASS (sm_100) =====

	.target	sm_100

	.elftype	@"ET_EXEC"


//--------------------- .note.nv.tkinfo           --------------------------
	.section	.note.nv.tkinfo,"",@"SHT_NOTE"
	.sectionflags	@"SHF_NOTE_NV_TKINFO"
	.tkinfo
        /*0018*/ 	.word	0x00000002
        /*0030*/ 	.string	""
        /*0030*/ 	.string	"ptxas"
        /*0030*/ 	.string	"Cuda compilation tools, release 13.0, V13.0.88"
        /*0030*/ 	.string	"Build cuda_13.0.r13.0/compiler.36424714_0"
        /*0030*/ 	.string	"-arch sm_100 -m 64 "



//--------------------- .note.nv.cuinfo           --------------------------
	.section	.note.nv.cuinfo,"",@"SHT_NOTE"
	.sectionflags	@"SHF_NOTE_NV_CUINFO"
        /*0018*/ 	.short	0x0002
        /*001a*/ 	.short	0x0064
        /*001c*/ 	.short	0x0082
	.zero		2


//--------------------- .nv.info                  --------------------------
	.section	.nv.info,"",@"SHT_CUDA_INFO"
	.align	4


	//----- nvinfo : EIATTR_REGCOUNT
	.align		4
        /*0000*/ 	.byte	0x04, 0x2f
        /*0002*/ 	.short	(.L_1 - .L_0)
	.align		4
.L_0:
        /*0004*/ 	.word	index@(_Z10set_vectorifPf)
        /*0008*/ 	.word	0x0000000a


	//----- nvinfo : EIATTR_FRAME_SIZE
	.align		4
.L_1:
        /*000c*/ 	.byte	0x04, 0x11
        /*000e*/ 	.short	(.L_3 - .L_2)
	.align		4
.L_2:
        /*0010*/ 	.word	index@(_Z10set_vectorifPf)
        /*0014*/ 	.word	0x00000000


	//----- nvinfo : EIATTR_REGCOUNT
	.align		4
.L_3:
        /*0018*/ 	.byte	0x04, 0x2f
        /*001a*/ 	.short	(.L_5 - .L_4)
	.align		4
.L_4:
        /*001c*/ 	.word	index@(_Z17set_vector_risingifPf)
        /*0020*/ 	.word	0x00000008


	//----- nvinfo : EIATTR_FRAME_SIZE
	.align		4
.L_5:
        /*0024*/ 	.byte	0x04, 0x11
        /*0026*/ 	.short	(.L_7 - .L_6)
	.align		4
.L_6:
        /*0028*/ 	.word	index@(_Z17set_vector_risingifPf)
        /*002c*/ 	.word	0x00000000


	//----- nvinfo : EIATTR_REGCOUNT
	.align		4
.L_7:
        /*0030*/ 	.byte	0x04, 0x2f
        /*0032*/ 	.short	(.L_9 - .L_8)
	.align		4
.L_8:
        /*0034*/ 	.word	index@(_Z6matmatILj128EEvPKfS1_Pfjjj)
        /*0038*/ 	.word	0x00000020


	//----- nvinfo : EIATTR_FRAME_SIZE
	.align		4
.L_9:
        /*003c*/ 	.byte	0x04, 0x11
        /*003e*/ 	.short	(.L_11 - .L_10)
	.align		4
.L_10:
        /*0040*/ 	.word	index@(_Z6matmatILj128EEvPKfS1_Pfjjj)
        /*0044*/ 	.word	0x00000000


	//----- nvinfo : EIATTR_REGCOUNT
	.align		4
.L_11:
        /*0048*/ 	.byte	0x04, 0x2f
        /*004a*/ 	.short	(.L_13 - .L_12)
	.align		4
.L_12:
        /*004c*/ 	.word	index@(_Z8matvec_TILj128EEvPKfS1_Pfjj)
        /*0050*/ 	.word	0x00000020


	//----- nvinfo : EIATTR_FRAME_SIZE
	.align		4
.L_13:
        /*0054*/ 	.byte	0x04, 0x11
        /*0056*/ 	.short	(.L_15 - .L_14)
	.align		4
.L_14:
        /*0058*/ 	.word	index@(_Z8matvec_TILj128EEvPKfS1_Pfjj)
        /*005c*/ 	.word	0x00000000


	//----- nvinfo : EIATTR_MIN_STACK_SIZE
	.align		4
.L_15:
        /*0060*/ 	.byte	0x04, 0x12
        /*0062*/ 	.short	(.L_17 - .L_16)
	.align		4
.L_16:
        /*0064*/ 	.word	index@(_Z8matvec_TILj128EEvPKfS1_Pfjj)
        /*0068*/ 	.word	0x00000000


	//----- nvinfo : EIATTR_MIN_STACK_SIZE
	.align		4
.L_17:
        /*006c*/ 	.byte	0x04, 0x12
        /*006e*/ 	.short	(.L_19 - .L_18)
	.align		4
.L_18:
        /*0070*/ 	.word	index@(_Z6matmatILj128EEvPKfS1_Pfjjj)
        /*0074*/ 	.word	0x00000000


	//----- nvinfo : EIATTR_MIN_STACK_SIZE
	.align		4
.L_19:
        /*0078*/ 	.byte	0x04, 0x12
        /*007a*/ 	.short	(.L_21 - .L_20)
	.align		4
.L_20:
        /*007c*/ 	.word	index@(_Z17set_vector_risingifPf)
        /*0080*/ 	.word	0x00000000


	//----- nvinfo : EIATTR_MIN_STACK_SIZE
	.align		4
.L_21:
        /*0084*/ 	.byte	0x04, 0x12
        /*0086*/ 	.short	(.L_23 - .L_22)
	.align		4
.L_22:
        /*0088*/ 	.word	index@(_Z10set_vectorifPf)
        /*008c*/ 	.word	0x00000000
.L_23:


//--------------------- .nv.compat                --------------------------
	.section	.nv.compat,"",@"SHT_CUDA_COMPAT_INFO"
	.align	4
        /*0000*/ 	.byte	0x02, 0x09, 0x00, 0x00, 0x02, 0x02, 0x01, 0x00, 0x02, 0x05, 0x05, 0x00, 0x03, 0x07, 0x01, 0x01
        /*0010*/ 	.byte	0x02, 0x03, 0x00, 0x00, 0x02, 0x06, 0x01, 0x00, 0x04, 0x0b, 0x08, 0x00, 0x09, 0x00, 0x00, 0x00
        /*0020*/ 	.byte	0x00, 0x00, 0x00, 0x00


//--------------------- .nv.info._Z8matvec_TILj128EEvPKfS1_Pfjj --------------------------
	.section	.nv.info._Z8matvec_TILj128EEvPKfS1_Pfjj,"",@"SHT_CUDA_INFO"
	.sectionflags	@""
	.align	4


	//----- nvinfo : EIATTR_CUDA_API_VERSION
	.align		4
        /*0000*/ 	.byte	0x04, 0x37
        /*0002*/ 	.short	(.L_25 - .L_24)
.L_24:
        /*0004*/ 	.word	0x00000082


	//----- nvinfo : EIATTR_KPARAM_INFO
	.align		4
.L_25:
        /*0008*/ 	.byte	0x04, 0x17
        /*000a*/ 	.short	(.L_27 - .L_26)
.L_26:
        /*000c*/ 	.word	0x00000000
        /*0010*/ 	.short	0x0004
        /*0012*/ 	.short	0x001c
        /*0014*/ 	.byte	0x00, 0xf0, 0x11, 0x00


	//----- nvinfo : EIATTR_KPARAM_INFO
	.align		4
.L_27:
        /*0018*/ 	.byte	0x04, 0x17
        /*001a*/ 	.short	(.L_29 - .L_28)
.L_28:
        /*001c*/ 	.word	0x00000000
        /*0020*/ 	.short	0x0003
        /*0022*/ 	.short	0x0018
        /*0024*/ 	.byte	0x00, 0xf0, 0x11, 0x00


	//----- nvinfo : EIATTR_KPARAM_INFO
	.align		4
.L_29:
        /*0028*/ 	.byte	0x04, 0x17
        /*002a*/ 	.short	(.L_31 - .L_30)
.L_30:
        /*002c*/ 	.word	0x00000000
        /*0030*/ 	.short	0x0002
        /*0032*/ 	.short	0x0010
        /*0034*/ 	.byte	0x00, 0xf5, 0x21, 0x00


	//----- nvinfo : EIATTR_KPARAM_INFO
	.align		4
.L_31:
        /*0038*/ 	.byte	0x04, 0x17
        /*003a*/ 	.short	(.L_33 - .L_32)
.L_32:
        /*003c*/ 	.word	0x00000000
        /*0040*/ 	.short	0x0001
        /*0042*/ 	.short	0x0008
        /*0044*/ 	.byte	0x00, 0xf5, 0x21, 0x00


	//----- nvinfo : EIATTR_KPARAM_INFO
	.align		4
.L_33:
        /*0048*/ 	.byte	0x04, 0x17
        /*004a*/ 	.short	(.L_35 - .L_34)
.L_34:
        /*004c*/ 	.word	0x00000000
        /*0050*/ 	.short	0x0000
        /*0052*/ 	.short	0x0000
        /*0054*/ 	.byte	0x00, 0xf5, 0x21, 0x00


	//----- nvinfo : EIATTR_SPARSE_MMA_MASK
	.align		4
.L_35:
        /*0058*/ 	.byte	0x03, 0x50
        /*005a*/ 	.short	0x0000


	//----- nvinfo : EIATTR_MAXREG_COUNT
	.align		4
        /*005c*/ 	.byte	0x03, 0x1b
        /*005e*/ 	.short	0x00ff


	//----- nvinfo : EIATTR_MERCURY_ISA_VERSION
	.align		4
        /*0060*/ 	.byte	0x03, 0x5f
        /*0062*/ 	.short	0x0101


	//----- nvinfo : EIATTR_VRC_CTA_INIT_COUNT
	.align		4
        /*0064*/ 	.byte	0x02, 0x4a
	.zero		1
	.zero		1


	//----- nvinfo : EIATTR_EXIT_INSTR_OFFSETS
	.align		4
        /*0068*/ 	.byte	0x04, 0x1c
        /*006a*/ 	.short	(.L_37 - .L_36)


	//   ....[0]....
.L_36:
        /*006c*/ 	.word	0x00000070


	//   ....[1]....
        /*0070*/ 	.word	0x00000d20


	//----- nvinfo : EIATTR_CBANK_PARAM_SIZE
	.align		4
.L_37:
        /*0074*/ 	.byte	0x03, 0x19
        /*0076*/ 	.short	0x0020


	//----- nvinfo : EIATTR_PARAM_CBANK
	.align		4
        /*0078*/ 	.byte	0x04, 0x0a
        /*007a*/ 	.short	(.L_39 - .L_38)
	.align		4
.L_38:
        /*007c*/ 	.word	index@(.nv.constant0._Z8matvec_TILj128EEvPKfS1_Pfjj)
        /*0080*/ 	.short	0x0380
        /*0082*/ 	.short	0x0020


	//----- nvinfo : EIATTR_SW_WAR
	.align		4
.L_39:
        /*0084*/ 	.byte	0x04, 0x36
        /*0086*/ 	.short	(.L_41 - .L_40)
.L_40:
        /*0088*/ 	.word	0x00000008
.L_41:


//--------------------- .nv.info._Z6matmatILj128EEvPKfS1_Pfjjj --------------------------
	.section	.nv.info._Z6matmatILj128EEvPKfS1_Pfjjj,"",@"SHT_CUDA_INFO"
	.sectionflags	@""
	.align	4


	//----- nvinfo : EIATTR_CUDA_API_VERSION
	.align		4
        /*0000*/ 	.byte	0x04, 0x37
        /*0002*/ 	.short	(.L_43 - .L_42)
.L_42:
        /*0004*/ 	.word	0x00000082


	//----- nvinfo : EIATTR_KPARAM_INFO
	.align		4
.L_43:
        /*0008*/ 	.byte	0x04, 0x17
        /*000a*/ 	.short	(.L_45 - .L_44)
.L_44:
        /*000c*/ 	.word	0x00000000
        /*0010*/ 	.short	0x0005
        /*0012*/ 	.short	0x0020
        /*0014*/ 	.byte	0x00, 0xf0, 0x11, 0x00


	//----- nvinfo : EIATTR_KPARAM_INFO
	.align		4
.L_45:
        /*0018*/ 	.byte	0x04, 0x17
        /*001a*/ 	.short	(.L_47 - .L_46)
.L_46:
        /*001c*/ 	.word	0x00000000
        /*0020*/ 	.short	0x0004
        /*0022*/ 	.short	0x001c
        /*0024*/ 	.byte	0x00, 0xf0, 0x11, 0x00


	//----- nvinfo : EIATTR_KPARAM_INFO
	.align		4
.L_47:
        /*0028*/ 	.byte	0x04, 0x17
        /*002a*/ 	.short	(.L_49 - .L_48)
.L_48:
        /*002c*/ 	.word	0x00000000
        /*0030*/ 	.short	0x0003
        /*0032*/ 	.short	0x0018
        /*0034*/ 	.byte	0x00, 0xf0, 0x11, 0x00


	//----- nvinfo : EIATTR_KPARAM_INFO
	.align		4
.L_49:
        /*0038*/ 	.byte	0x04, 0x17
        /*003a*/ 	.short	(.L_51 - .L_50)
.L_50:
        /*003c*/ 	.word	0x00000000
        /*0040*/ 	.short	0x0002
        /*0042*/ 	.short	0x0010
        /*0044*/ 	.byte	0x00, 0xf5, 0x21, 0x00


	//----- nvinfo : EIATTR_KPARAM_INFO
	.align		4
.L_51:
        /*0048*/ 	.byte	0x04, 0x17
        /*004a*/ 	.short	(.L_53 - .L_52)
.L_52:
        /*004c*/ 	.word	0x00000000
        /*0050*/ 	.short	0x0001
        /*0052*/ 	.short	0x0008
        /*0054*/ 	.byte	0x00, 0xf5, 0x21, 0x00


	//----- nvinfo : EIATTR_KPARAM_INFO
	.align		4
.L_53:
        /*0058*/ 	.byte	0x04, 0x17
        /*005a*/ 	.short	(.L_55 - .L_54)
.L_54:
        /*005c*/ 	.word	0x00000000
        /*0060*/ 	.short	0x0000
        /*0062*/ 	.short	0x0000
        /*0064*/ 	.byte	0x00, 0xf5, 0x21, 0x00


	//----- nvinfo : EIATTR_SPARSE_MMA_MASK
	.align		4
.L_55:
        /*0068*/ 	.byte	0x03, 0x50
        /*006a*/ 	.short	0x0000


	//----- nvinfo : EIATTR_MAXREG_COUNT
	.align		4
        /*006c*/ 	.byte	0x03, 0x1b
        /*006e*/ 	.short	0x00ff


	//----- nvinfo : EIATTR_MERCURY_ISA_VERSION
	.align		4
        /*0070*/ 	.byte	0x03, 0x5f
        /*0072*/ 	.short	0x0101


	//----- nvinfo : EIATTR_VRC_CTA_INIT_COUNT
	.align		4
        /*0074*/ 	.byte	0x02, 0x4a
	.zero		1
	.zero		1


	//----- nvinfo : EIATTR_EXIT_INSTR_OFFSETS
	.align		4
        /*0078*/ 	.byte	0x04, 0x1c
        /*007a*/ 	.short	(.L_57 - .L_56)


	//   ....[0]....
.L_56:
        /*007c*/ 	.word	0x000000a0


	//   ....[1]....
        /*0080*/ 	.word	0x000003b0


	//   ....[2]....
        /*0084*/ 	.word	0x000004e0


	//   ....[3]....
        /*0088*/ 	.word	0x000005b0


	//   ....[4]....
        /*008c*/ 	.word	0x00000600


	//   ....[5]....
        /*0090*/ 	.word	0x00001080


	//----- nvinfo : EIATTR_CBANK_PARAM_SIZE
	.align		4
.L_57:
        /*0094*/ 	.byte	0x03, 0x19
        /*0096*/ 	.short	0x0024


	//----- nvinfo : EIATTR_PARAM_CBANK
	.align		4
        /*0098*/ 	.byte	0x04, 0x0a
        /*009a*/ 	.short	(.L_59 - .L_58)
	.align		4
.L_58:
        /*009c*/ 	.word	index@(.nv.constant0._Z6matmatILj128EEvPKfS1_Pfjjj)
        /*00a0*/ 	.short	0x0380
        /*00a2*/ 	.short	0x0024


	//----- nvinfo : EIATTR_SW_WAR
	.align		4
.L_59:
        /*00a4*/ 	.byte	0x04, 0x36
        /*00a6*/ 	.short	(.L_61 - .L_60)
.L_60:
        /*00a8*/ 	.word	0x00000008
.L_61:


//--------------------- .nv.info._Z17set_vector_risingifPf --------------------------
	.section	.nv.info._Z17set_vector_risingifPf,"",@"SHT_CUDA_INFO"
	.sectionflags	@""
	.align	4


	//----- nvinfo : EIATTR_CUDA_API_VERSION
	.align		4
        /*0000*/ 	.byte	0x04, 0x37
        /*0002*/ 	.short	(.L_63 - .L_62)
.L_62:
        /*0004*/ 	.word	0x00000082


	//----- nvinfo : EIATTR_KPARAM_INFO
	.align		4
.L_63:
        /*0008*/ 	.byte	0x04, 0x17
        /*000a*/ 	.short	(.L_65 - .L_64)
.L_64:
        /*000c*/ 	.word	0x00000000
        /*0010*/ 	.short	0x0002
        /*0012*/ 	.short	0x0008
        /*0014*/ 	.byte	0x00, 0xf5, 0x21, 0x00


	//----- nvinfo : EIATTR_KPARAM_INFO
	.align		4
.L_65:
        /*0018*/ 	.byte	0x04, 0x17
        /*001a*/ 	.short	(.L_67 - .L_66)
.L_66:
        /*001c*/ 	.word	0x00000000
        /*0020*/ 	.short	0x0001
        /*0022*/ 	.short	0x0004
        /*0024*/ 	.byte	0x00, 0xf0, 0x11, 0x00


	//----- nvinfo : EIATTR_KPARAM_INFO
	.align		4
.L_67:
        /*0028*/ 	.byte	0x04, 0x17
        /*002a*/ 	.short	(.L_69 - .L_68)
.L_68:
        /*002c*/ 	.word	0x00000000
        /*0030*/ 	.short	0x0000
        /*0032*/ 	.short	0x0000
        /*0034*/ 	.byte	0x00, 0xf0, 0x11, 0x00


	//----- nvinfo : EIATTR_SPARSE_MMA_MASK
	.align		4
.L_69:
        /*0038*/ 	.byte	0x03, 0x50
        /*003a*/ 	.short	0x0000


	//----- nvinfo : EIATTR_MAXREG_COUNT
	.align		4
        /*003c*/ 	.byte	0x03, 0x1b
        /*003e*/ 	.short	0x00ff


	//----- nvinfo : EIATTR_MERCURY_ISA_VERSION
	.align		4
        /*0040*/ 	.byte	0x03, 0x5f
        /*0042*/ 	.short	0x0101


	//----- nvinfo : EIATTR_VRC_CTA_INIT_COUNT
	.align		4
        /*0044*/ 	.byte	0x02, 0x4a
	.zero		1
	.zero		1


	//----- nvinfo : EIATTR_EXIT_INSTR_OFFSETS
	.align		4
        /*0048*/ 	.byte	0x04, 0x1c
        /*004a*/ 	.short	(.L_71 - .L_70)


	//   ....[0]....
.L_70:
        /*004c*/ 	.word	0x00000070


	//   ....[1]....
        /*0050*/ 	.word	0x00000130


	//----- nvinfo : EIATTR_CBANK_PARAM_SIZE
	.align		4
.L_71:
        /*0054*/ 	.byte	0x03, 0x19
        /*0056*/ 	.short	0x0010


	//----- nvinfo : EIATTR_PARAM_CBANK
	.align		4
        /*0058*/ 	.byte	0x04, 0x0a
        /*005a*/ 	.short	(.L_73 - .L_72)
	.align		4
.L_72:
        /*005c*/ 	.word	index@(.nv.constant0._Z17set_vector_risingifPf)
        /*0060*/ 	.short	0x0380
        /*0062*/ 	.short	0x0010


	//----- nvinfo : EIATTR_SW_WAR
	.align		4
.L_73:
        /*0064*/ 	.byte	0x04, 0x36
        /*0066*/ 	.short	(.L_75 - .L_74)
.L_74:
        /*0068*/ 	.word	0x00000008
.L_75:


//--------------------- .nv.info._Z10set_vectorifPf --------------------------
	.section	.nv.info._Z10set_vectorifPf,"",@"SHT_CUDA_INFO"
	.sectionflags	@""
	.align	4


	//----- nvinfo : EIATTR_CUDA_API_VERSION
	.align		4
        /*0000*/ 	.byte	0x04, 0x37
        /*0002*/ 	.short	(.L_77 - .L_76)
.L_76:
        /*0004*/ 	.word	0x00000082


	//----- nvinfo : EIATTR_KPARAM_INFO
	.align		4
.L_77:
        /*0008*/ 	.byte	0x04, 0x17
        /*000a*/ 	.short	(.L_79 - .L_78)
.L_78:
        /*000c*/ 	.word	0x00000000
        /*0010*/ 	.short	0x0002
        /*0012*/ 	.short	0x0008
        /*0014*/ 	.byte	0x00, 0xf5, 0x21, 0x00


	//----- nvinfo : EIATTR_KPARAM_INFO
	.align		4
.L_79:
        /*0018*/ 	.byte	0x04, 0x17
        /*001a*/ 	.short	(.L_81 - .L_80)
.L_80:
        /*001c*/ 	.word	0x00000000
        /*0020*/ 	.short	0x0001
        /*0022*/ 	.short	0x0004
        /*0024*/ 	.byte	0x00, 0xf0, 0x11, 0x00


	//----- nvinfo : EIATTR_KPARAM_INFO
	.align		4
.L_81:
        /*0028*/ 	.byte	0x04, 0x17
        /*002a*/ 	.short	(.L_83 - .L_82)
.L_82:
        /*002c*/ 	.word	0x00000000
        /*0030*/ 	.short	0x0000
        /*0032*/ 	.short	0x0000
        /*0034*/ 	.byte	0x00, 0xf0, 0x11, 0x00


	//----- nvinfo : EIATTR_SPARSE_MMA_MASK
	.align		4
.L_83:
        /*0038*/ 	.byte	0x03, 0x50
        /*003a*/ 	.short	0x0000


	//----- nvinfo : EIATTR_MAXREG_COUNT
	.align		4
        /*003c*/ 	.byte	0x03, 0x1b
        /*003e*/ 	.short	0x00ff


	//----- nvinfo : EIATTR_MERCURY_ISA_VERSION
	.align		4
        /*0040*/ 	.byte	0x03, 0x5f
        /*0042*/ 	.short	0x0101


	//----- nvinfo : EIATTR_VRC_CTA_INIT_COUNT
	.align		4
        /*0044*/ 	.byte	0x02, 0x4a
	.zero		1
	.zero		1


	//----- nvinfo : EIATTR_EXIT_INSTR_OFFSETS
	.align		4
        /*0048*/ 	.byte	0x04, 0x1c
        /*004a*/ 	.short	(.L_85 - .L_84)


	//   ....[0]....
.L_84:
        /*004c*/ 	.word	0x00000070


	//   ....[1]....
        /*0050*/ 	.word	0x000000d0


	//----- nvinfo : EIATTR_CBANK_PARAM_SIZE
	.align		4
.L_85:
        /*0054*/ 	.byte	0x03, 0x19
        /*0056*/ 	.short	0x0010


	//----- nvinfo : EIATTR_PARAM_CBANK
	.align		4
        /*0058*/ 	.byte	0x04, 0x0a
        /*005a*/ 	.short	(.L_87 - .L_86)
	.align		4
.L_86:
        /*005c*/ 	.word	index@(.nv.constant0._Z10set_vectorifPf)
        /*0060*/ 	.short	0x0380
        /*0062*/ 	.short	0x0010


	//----- nvinfo : EIATTR_SW_WAR
	.align		4
.L_87:
        /*0064*/ 	.byte	0x04, 0x36
        /*0066*/ 	.short	(.L_89 - .L_88)
.L_88:
        /*0068*/ 	.word	0x00000008
.L_89:


//--------------------- .nv.callgraph             --------------------------
	.section	.nv.callgraph,"",@"SHT_CUDA_CALLGRAPH"
	.align	4
	.sectionentsize	8
	.align		4
        /*0000*/ 	.word	0x00000000
	.align		4
        /*0004*/ 	.word	0xffffffff
	.align		4
        /*0008*/ 	.word	0x00000000
	.align		4
        /*000c*/ 	.word	0xfffffffe
	.align		4
        /*0010*/ 	.word	0x00000000
	.align		4
        /*0014*/ 	.word	0xfffffffd
	.align		4
        /*0018*/ 	.word	0x00000000
	.align		4
        /*001c*/ 	.word	0xfffffffc


//--------------------- .text._Z8matvec_TILj128EEvPKfS1_Pfjj --------------------------
	.section	.text._Z8matvec_TILj128EEvPKfS1_Pfjj,"ax",@progbits
	.align	128
        .global         _Z8matvec_TILj128EEvPKfS1_Pfjj
        .type           _Z8matvec_TILj128EEvPKfS1_Pfjj,@function
        .size           _Z8matvec_TILj128EEvPKfS1_Pfjj,(.L_x_20 - _Z8matvec_TILj128EEvPKfS1_Pfjj)
        .other          _Z8matvec_TILj128EEvPKfS1_Pfjj,@"STO_CUDA_ENTRY STV_DEFAULT"
_Z8matvec_TILj128EEvPKfS1_Pfjj:
.text._Z8matvec_TILj128EEvPKfS1_Pfjj:
[----:B------:R-:W-:Y:S01]  /*0000*/  LDC R1, c[0x0][0x37c] ;  /* 0x0000df00ff017b82 */ /* 0x000fe20000000800 */
[----:B------:R-:W0:Y:S01]  /*0010*/  S2R R14, SR_CTAID.X ;  /* 0x00000000000e7919 */ /* 0x000e220000002500 */
[----:B------:R-:W0:Y:S01]  /*0020*/  LDCU UR4, c[0x0][0x360] ;  /* 0x00006c00ff0477ac */ /* 0x000e220008000800 */
[----:B------:R-:W0:Y:S01]  /*0030*/  S2R R3, SR_TID.X ;  /* 0x0000000000037919 */ /* 0x000e220000002100 */
[----:B------:R-:W1:Y:S01]  /*0040*/  LDCU UR5, c[0x0][0x398] ;  /* 0x00007300ff0577ac */ /* 0x000e620008000800 */
[----:B0-----:R-:W-:-:S05]  /*0050*/  IMAD R14, R14, UR4, R3 ;  /* 0x000000040e0e7c24 */ /* 0x001fca000f8e0203 */
[----:B-1----:R-:W-:-:S13]  /*0060*/  ISETP.GE.U32.AND P0, PT, R14, UR5, PT ;  /* 0x000000050e007c0c */ /* 0x002fda000bf06070 */
[----:B------:R-:W-:Y:S05]  /*0070*/  @P0 EXIT ;  /* 0x000000000000094d */ /* 0x000fea0003800000 */
[----:B------:R-:W0:Y:S01]  /*0080*/  LDCU UR8, c[0x0][0x39c] ;  /* 0x00007380ff0877ac */ /* 0x000e220008000800 */
[----:B------:R-:W-:Y:S01]  /*0090*/  HFMA2 R0, -RZ, RZ, 0, 0 ;  /* 0x00000000ff007431 */ /* 0x000fe200000001ff */
[----:B------:R-:W1:Y:S01]  /*00a0*/  LDCU.64 UR6, c[0x0][0x358] ;  /* 0x00006b00ff0677ac */ /* 0x000e620008000a00 */
[----:B0-----:R-:W-:-:S09]  /*00b0*/  UISETP.NE.AND UP0, UPT, UR8, URZ, UPT ;  /* 0x000000ff0800728c */ /* 0x001fd2000bf05270 */
[----:B-1----:R-:W-:Y:S05]  /*00c0*/  BRA.U !UP0, `(.L_x_0) ;  /* 0x0000000d08087547 */ /* 0x002fea000b800000 */
[----:B------:R-:W-:Y:S01]  /*00d0*/  UISETP.GE.U32.AND UP0, UPT, UR8, 0x10, UPT ;  /* 0x000000100800788c */ /* 0x000fe2000bf06070 */
[----:B------:R-:W-:Y:S01]  /*00e0*/  MOV R0, RZ ;  /* 0x000000ff00007202 */ /* 0x000fe20000000f00 */
[----:B------:R-:W-:Y:S01]  /*00f0*/  ULOP3.LUT UR4, UR8, 0xf, URZ, 0xc0, !UPT ;  /* 0x0000000f08047892 */ /* 0x000fe2000f8ec0ff */
[----:B------:R-:W-:-:S03]  /*0100*/  MOV R17, RZ ;  /* 0x000000ff00117202 */ /* 0x000fc60000000f00 */
[----:B------:R-:W-:-:S03]  /*0110*/  UISETP.NE.AND UP1, UPT, UR4, URZ, UPT ;  /* 0x000000ff0400728c */ /* 0x000fc6000bf25270 */
[----:B------:R-:W-:Y:S08]  /*0120*/  BRA.U !UP0, `(.L_x_1) ;  /* 0x0000000508687547 */ /* 0x000ff0000b800000 */
[----:B------:R-:W-:Y:S01]  /*0130*/  ULOP3.LUT UR5, UR8, 0xfffffff0, URZ, 0xc0, !UPT ;  /* 0xfffffff008057892 */ /* 0x000fe2000f8ec0ff */
[----:B------:R-:W-:Y:S01]  /*0140*/  HFMA2 R15, -RZ, RZ, 0, 0 ;  /* 0x00000000ff0f7431 */ /* 0x000fe200000001ff */
[----:B------:R-:W-:-:S04]  /*0150*/  MOV R0, RZ ;  /* 0x000000ff00007202 */ /* 0x000fc80000000f00 */
[----:B------:R-:W-:-:S07]  /*0160*/  MOV R17, UR5 ;  /* 0x0000000500117c02 */ /* 0x000fce0008000f00 */
.L_x_2:
[----:B------:R-:W0:Y:S01]  /*0170*/  LDC.64 R6, c[0x0][0x380] ;  /* 0x0000e000ff067b82 */ /* 0x000e220000000a00 */
[----:B------:R-:W-:-:S05]  /*0180*/  IMAD R21, R14, UR8, R15 ;  /* 0x000000080e157c24 */ /* 0x000fca000f8e020f */
[C---:B------:R-:W-:Y:S02]  /*0190*/  IADD3 R13, PT, PT, R21.reuse, 0x1, RZ ;  /* 0x00000001150d7810 */ /* 0x040fe40007ffe0ff */
[----:B------:R-:W1:Y:S01]  /*01a0*/  LDC.64 R4, c[0x0][0x388] ;  /* 0x0000e200ff047b82 */ /* 0x000e620000000a00 */
[C---:B------:R-:W-:Y:S02]  /*01b0*/  IADD3 R11, PT, PT, R21.reuse, 0x2, RZ ;  /* 0x00000002150b7810 */ /* 0x040fe40007ffe0ff */
[C---:B------:R-:W-:Y:S01]  /*01c0*/  IADD3 R9, PT, PT, R21.reuse, 0x3, RZ ;  /* 0x0000000315097810 */ /* 0x040fe20007ffe0ff */
[----:B0-----:R-:W-:-:S04]  /*01d0*/  IMAD.WIDE.U32 R28, R21, 0x4, R6 ;  /* 0x00000004151c7825 */ /* 0x001fc800078e0006 */
[----:B------:R-:W-:Y:S02]  /*01e0*/  IMAD.WIDE.U32 R12, R13, 0x4, R6 ;  /* 0x000000040d0c7825 */ /* 0x000fe400078e0006 */
[----:B------:R-:W2:Y:S02]  /*01f0*/  LDG.E R28, desc[UR6][R28.64] ;  /* 0x000000061c1c7981 */ /* 0x000ea4000c1e1900 */
[----:B-1----:R-:W-:Y:S02]  /*0200*/  IMAD.WIDE.U32 R4, R15, 0x4, R4 ;  /* 0x000000040f047825 */ /* 0x002fe400078e0004 */
[----:B------:R0:W3:Y:S04]  /*0210*/  LDG.E R2, desc[UR6][R12.64] ;  /* 0x000000060c027981 */ /* 0x0000e8000c1e1900 */
[----:B------:R-:W2:Y:S01]  /*0220*/  LDG.E R3, desc[UR6][R4.64] ;  /* 0x0000000604037981 */ /* 0x000ea2000c1e1900 */
[----:B------:R-:W-:Y:S01]  /*0230*/  IMAD.WIDE.U32 R10, R11, 0x4, R6 ;  /* 0x000000040b0a7825 */ /* 0x000fe200078e0006 */
[----:B------:R-:W-:-:S02]  /*0240*/  IADD3 R23, PT, PT, R21, 0x4, RZ ;  /* 0x0000000415177810 */ /* 0x000fc40007ffe0ff */
[----:B------:R-:W3:Y:S01]  /*0250*/  LDG.E R26, desc[UR6][R4.64+0x4] ;  /* 0x00000406041a7981 */ /* 0x000ee2000c1e1900 */
[----:B------:R-:W-:Y:S01]  /*0260*/  IMAD.WIDE.U32 R8, R9, 0x4, R6 ;  /* 0x0000000409087825 */ /* 0x000fe200078e0006 */
[C---:B------:R-:W-:Y:S02]  /*0270*/  IADD3 R25, PT, PT, R21.reuse, 0x5, RZ ;  /* 0x0000000515197810 */ /* 0x040fe40007ffe0ff */
[----:B------:R1:W4:Y:S04]  /*0280*/  LDG.E R19, desc[UR6][R10.64] ;  /* 0x000000060a137981 */ /* 0x000328000c1e1900 */
[----:B------:R-:W4:Y:S01]  /*0290*/  LDG.E R16, desc[UR6][R4.64+0x8] ;  /* 0x0000080604107981 */ /* 0x000f22000c1e1900 */
[----:B0-----:R-:W-:-:S03]  /*02a0*/  IADD3 R13, PT, PT, R21, 0x6, RZ ;  /* 0x00000006150d7810 */ /* 0x001fc60007ffe0ff */
[----:B------:R-:W5:Y:S01]  /*02b0*/  LDG.E R18, desc[UR6][R4.64+0xc] ;  /* 0x00000c0604127981 */ /* 0x000f62000c1e1900 */
[----:B-1----:R-:W-:-:S03]  /*02c0*/  IMAD.WIDE.U32 R10, R23, 0x4, R6 ;  /* 0x00000004170a7825 */ /* 0x002fc600078e0006 */
[----:B------:R0:W5:Y:S04]  /*02d0*/  LDG.E R23, desc[UR6][R8.64] ;  /* 0x0000000608177981 */ /* 0x000168000c1e1900 */
[----:B------:R-:W5:Y:S01]  /*02e0*/  LDG.E R20, desc[UR6][R4.64+0x10] ;  /* 0x0000100604147981 */ /* 0x000f62000c1e1900 */
[----:B------:R-:W-:-:S03]  /*02f0*/  IMAD.WIDE.U32 R12, R13, 0x4, R6 ;  /* 0x000000040d0c7825 */ /* 0x000fc600078e0006 */
[----:B------:R-:W5:Y:S01]  /*0300*/  LDG.E R27, desc[UR6][R4.64+0x14] ;  /* 0x00001406041b7981 */ /* 0x000f62000c1e1900 */
[----:B0-----:R-:W-:-:S03]  /*0310*/  IMAD.WIDE.U32 R8, R25, 0x4, R6 ;  /* 0x0000000419087825 */ /* 0x001fc600078e0006 */
[----:B------:R-:W5:Y:S04]  /*0320*/  LDG.E R25, desc[UR6][R10.64] ;  /* 0x000000060a197981 */ /* 0x000f68000c1e1900 */
[----:B------:R-:W5:Y:S04]  /*0330*/  LDG.E R22, desc[UR6][R8.64] ;  /* 0x0000000608167981 */ /* 0x000f68000c1e1900 */
[----:B------:R0:W5:Y:S04]  /*0340*/  LDG.E R24, desc[UR6][R12.64] ;  /* 0x000000060c187981 */ /* 0x000168000c1e1900 */
[----:B------:R-:W5:Y:S01]  /*0350*/  LDG.E R29, desc[UR6][R4.64+0x18] ;  /* 0x00001806041d7981 */ /* 0x000f62000c1e1900 */
[----:B0-----:R-:W-:-:S05]  /*0360*/  IADD3 R13, PT, PT, R21, 0xa, RZ ;  /* 0x0000000a150d7810 */ /* 0x001fca0007ffe0ff */
[----:B------:R-:W-:-:S04]  /*0370*/  IMAD.WIDE.U32 R12, R13, 0x4, R6 ;  /* 0x000000040d0c7825 */ /* 0x000fc800078e0006 */
[----:B--2---:R-:W-:Y:S01]  /*0380*/  FFMA R3, R28, R3, R0 ;  /* 0x000000031c037223 */ /* 0x004fe20000000000 */
[C---:B------:R-:W-:Y:S02]  /*0390*/  IADD3 R0, PT, PT, R21.reuse, 0x7, RZ ;  /* 0x0000000715007810 */ /* 0x040fe40007ffe0ff */
[----:B------:R-:W-:Y:S01]  /*03a0*/  IADD3 R28, PT, PT, R21, 0x8, RZ ;  /* 0x00000008151c7810 */ /* 0x000fe20007ffe0ff */
[----:B---3--:R-:W-:Y:S02]  /*03b0*/  FFMA R26, R2, R26, R3 ;  /* 0x0000001a021a7223 */ /* 0x008fe40000000003 */
[----:B------:R-:W-:-:S04]  /*03c0*/  IMAD.WIDE.U32 R2, R0, 0x4, R6 ;  /* 0x0000000400027825 */ /* 0x000fc800078e0006 */
[----:B------:R-:W-:Y:S01]  /*03d0*/  IMAD.WIDE.U32 R10, R28, 0x4, R6 ;  /* 0x000000041c0a7825 */ /* 0x000fe200078e0006 */
[----:B------:R-:W-:-:S03]  /*03e0*/  IADD3 R28, PT, PT, R21, 0x9, RZ ;  /* 0x00000009151c7810 */ /* 0x000fc60007ffe0ff */
[----:B----4-:R-:W-:Y:S01]  /*03f0*/  FFMA R26, R19, R16, R26 ;  /* 0x00000010131a7223 */ /* 0x010fe2000000001a */
[----:B------:R0:W2:Y:S04]  /*0400*/  LDG.E R0, desc[UR6][R2.64] ;  /* 0x0000000602007981 */ /* 0x0000a8000c1e1900 */
[----:B------:R-:W2:Y:S01]  /*0410*/  LDG.E R19, desc[UR6][R4.64+0x1c] ;  /* 0x00001c0604137981 */ /* 0x000ea2000c1e1900 */
[----:B------:R-:W-:-:S04]  /*0420*/  IMAD.WIDE.U32 R8, R28, 0x4, R6 ;  /* 0x000000041c087825 */ /* 0x000fc800078e0006 */
[----:B-----5:R-:W-:Y:S01]  /*0430*/  FFMA R18, R23, R18, R26 ;  /* 0x0000001217127223 */ /* 0x020fe2000000001a */
[----:B------:R-:W3:Y:S01]  /*0440*/  LDG.E R10, desc[UR6][R10.64] ;  /* 0x000000060a0a7981 */ /* 0x000ee2000c1e1900 */
[----:B------:R-:W-:-:S03]  /*0450*/  IADD3 R28, PT, PT, R21, 0xb, RZ ;  /* 0x0000000b151c7810 */ /* 0x000fc60007ffe0ff */
[----:B------:R-:W3:Y:S01]  /*0460*/  LDG.E R23, desc[UR6][R4.64+0x20] ;  /* 0x0000200604177981 */ /* 0x000ee2000c1e1900 */
[----:B------:R-:W-:-:S03]  /*0470*/  IADD3 R26, PT, PT, R21, 0xc, RZ ;  /* 0x0000000c151a7810 */ /* 0x000fc60007ffe0ff */
[----:B------:R1:W4:Y:S01]  /*0480*/  LDG.E R16, desc[UR6][R8.64] ;  /* 0x0000000608107981 */ /* 0x000322000c1e1900 */
[----:B------:R-:W-:-:S03]  /*0490*/  FFMA R20, R25, R20, R18 ;  /* 0x0000001419147223 */ /* 0x000fc60000000012 */
[----:B------:R5:W4:Y:S01]  /*04a0*/  LDG.E R11, desc[UR6][R12.64] ;  /* 0x000000060c0b7981 */ /* 0x000b22000c1e1900 */
[----:B0-----:R-:W-:-:S03]  /*04b0*/  IMAD.WIDE.U32 R2, R28, 0x4, R6 ;  /* 0x000000041c027825 */ /* 0x001fc600078e0006 */
[----:B------:R-:W4:Y:S01]  /*04c0*/  LDG.E R25, desc[UR6][R4.64+0x24] ;  /* 0x0000240604197981 */ /* 0x000f22000c1e1900 */
[----:B------:R-:W-:Y:S01]  /*04d0*/  FFMA R27, R22, R27, R20 ;  /* 0x0000001b161b7223 */ /* 0x000fe20000000014 */
[----:B------:R-:W-:Y:S02]  /*04e0*/  IADD3 R22, PT, PT, R21, 0xd, RZ ;  /* 0x0000000d15167810 */ /* 0x000fe40007ffe0ff */
[----:B------:R-:W4:Y:S01]  /*04f0*/  LDG.E R20, desc[UR6][R4.64+0x28] ;  /* 0x0000280604147981 */ /* 0x000f22000c1e1900 */
[----:B-1----:R-:W-:-:S04]  /*0500*/  IMAD.WIDE.U32 R8, R26, 0x4, R6 ;  /* 0x000000041a087825 */ /* 0x002fc800078e0006 */
[----:B------:R-:W-:Y:S01]  /*0510*/  FFMA R29, R24, R29, R27 ;  /* 0x0000001d181d7223 */ /* 0x000fe2000000001b */
[----:B------:R0:W4:Y:S01]  /*0520*/  LDG.E R18, desc[UR6][R2.64] ;  /* 0x0000000602127981 */ /* 0x000122000c1e1900 */
[C---:B------:R-:W-:Y:S01]  /*0530*/  IADD3 R24, PT, PT, R21.reuse, 0xe, RZ ;  /* 0x0000000e15187810 */ /* 0x040fe20007ffe0ff */
[----:B-----5:R-:W-:Y:S02]  /*0540*/  IMAD.WIDE.U32 R12, R22, 0x4, R6 ;  /* 0x00000004160c7825 */ /* 0x020fe400078e0006 */
[----:B------:R-:W5:Y:S01]  /*0550*/  LDG.E R27, desc[UR6][R4.64+0x2c] ;  /* 0x00002c06041b7981 */ /* 0x000f62000c1e1900 */
[----:B------:R-:W-:-:S03]  /*0560*/  IADD3 R26, PT, PT, R21, 0xf, RZ ;  /* 0x0000000f151a7810 */ /* 0x000fc60007ffe0ff */
[----:B------:R-:W5:Y:S01]  /*0570*/  LDG.E R8, desc[UR6][R8.64] ;  /* 0x0000000608087981 */ /* 0x000f62000c1e1900 */
[----:B0-----:R-:W-:-:S03]  /*0580*/  IMAD.WIDE.U32 R2, R24, 0x4, R6 ;  /* 0x0000000418027825 */ /* 0x001fc600078e0006 */
[----:B------:R-:W5:Y:S01]  /*0590*/  LDG.E R22, desc[UR6][R4.64+0x30] ;  /* 0x0000300604167981 */ /* 0x000f62000c1e1900 */
[----:B------:R-:W-:-:S03]  /*05a0*/  IMAD.WIDE.U32 R6, R26, 0x4, R6 ;  /* 0x000000041a067825 */ /* 0x000fc600078e0006 */
[----:B------:R-:W5:Y:S04]  /*05b0*/  LDG.E R12, desc[UR6][R12.64] ;  /* 0x000000060c0c7981 */ /* 0x000f68000c1e1900 */
[----:B------:R-:W5:Y:S04]  /*05c0*/  LDG.E R21, desc[UR6][R4.64+0x34] ;  /* 0x0000340604157981 */ /* 0x000f68000c1e1900 */
[----:B------:R-:W5:Y:S04]  /*05d0*/  LDG.E R2, desc[UR6][R2.64] ;  /* 0x0000000602027981 */ /* 0x000f68000c1e1900 */
[----:B------:R-:W5:Y:S04]  /*05e0*/  LDG.E R24, desc[UR6][R4.64+0x38] ;  /* 0x0000380604187981 */ /* 0x000f68000c1e1900 */
[----:B------:R-:W5:Y:S04]  /*05f0*/  LDG.E R6, desc[UR6][R6.64] ;  /* 0x0000000606067981 */ /* 0x000f68000c1e1900 */
[----:B------:R-:W5:Y:S01]  /*0600*/  LDG.E R26, desc[UR6][R4.64+0x3c] ;  /* 0x00003c06041a7981 */ /* 0x000f62000c1e1900 */
[----:B------:R-:W-:-:S04]  /*0610*/  IADD3 R15, PT, PT, R15, 0x10, RZ ;  /* 0x000000100f0f7810 */ /* 0x000fc80007ffe0ff */
[----:B------:R-:W-:Y:S01]  /*0620*/  ISETP.NE.AND P0, PT, R15, R17, PT ;  /* 0x000000110f00720c */ /* 0x000fe20003f05270 */
[----:B--2---:R-:W-:-:S04]  /*0630*/  FFMA R19, R0, R19, R29 ;  /* 0x0000001300137223 */ /* 0x004fc8000000001d */
[----:B---3--:R-:W-:-:S04]  /*0640*/  FFMA R19, R10, R23, R19 ;  /* 0x000000170a137223 */ /* 0x008fc80000000013 */
[----:B----4-:R-:W-:-:S04]  /*0650*/  FFMA R16, R16, R25, R19 ;  /* 0x0000001910107223 */ /* 0x010fc80000000013 */
[----:B------:R-:W-:-:S04]  /*0660*/  FFMA R11, R11, R20, R16 ;  /* 0x000000140b0b7223 */ /* 0x000fc80000000010 */
[----:B-----5:R-:W-:-:S04]  /*0670*/  FFMA R11, R18, R27, R11 ;  /* 0x0000001b120b7223 */ /* 0x020fc8000000000b */
[----:B------:R-:W-:-:S04]  /*0680*/  FFMA R11, R8, R22, R11 ;  /* 0x00000016080b7223 */ /* 0x000fc8000000000b */
[----:B------:R-:W-:-:S04]  /*0690*/  FFMA R11, R12, R21, R11 ;  /* 0x000000150c0b7223 */ /* 0x000fc8000000000b */
[----:B------:R-:W-:-:S04]  /*06a0*/  FFMA R11, R2, R24, R11 ;  /* 0x00000018020b7223 */ /* 0x000fc8000000000b */
[----:B------:R-:W-:Y:S01]  /*06b0*/  FFMA R0, R6, R26, R11 ;  /* 0x0000001a06007223 */ /* 0x000fe2000000000b */
[----:B------:R-:W-:Y:S06]  /*06c0*/  @P0 BRA `(.L_x_2) ;  /* 0xfffffff800a80947 */ /* 0x000fec000383ffff */
.L_x_1:
[----:B------:R-:W-:Y:S05]  /*06d0*/  BRA.U !UP1, `(.L_x_0) ;  /* 0x0000000509847547 */ /* 0x000fea000b800000 */
[----:B------:R-:W-:Y:S02]  /*06e0*/  UISETP.GE.U32.AND UP0, UPT, UR4, 0x8, UPT ;  /* 0x000000080400788c */ /* 0x000fe4000bf06070 */
[----:B------:R-:W-:-:S04]  /*06f0*/  ULOP3.LUT UR5, UR8, 0x7, URZ, 0xc0, !UPT ;  /* 0x0000000708057892 */ /* 0x000fc8000f8ec0ff */
[----:B------:R-:W-:-:S03]  /*0700*/  UISETP.NE.AND UP1, UPT, UR5, URZ, UPT ;  /* 0x000000ff0500728c */ /* 0x000fc6000bf25270 */
[----:B------:R-:W-:Y:S08]  /*0710*/  BRA.U !UP0, `(.L_x_3) ;  /* 0x0000000108b07547 */ /* 0x000ff0000b800000 */
[----:B------:R-:W0:Y:S01]  /*0720*/  LDC.64 R4, c[0x0][0x380] ;  /* 0x0000e000ff047b82 */ /* 0x000e220000000a00 */
[----:B------:R-:W-:-:S05]  /*0730*/  IMAD R11, R14, UR8, R17 ;  /* 0x000000080e0b7c24 */ /* 0x000fca000f8e0211 */
[C---:B------:R-:W-:Y:S02]  /*0740*/  IADD3 R9, PT, PT, R11.reuse, 0x1, RZ ;  /* 0x000000010b097810 */ /* 0x040fe40007ffe0ff */
[----:B------:R-:W1:Y:S01]  /*0750*/  LDC.64 R2, c[0x0][0x388] ;  /* 0x0000e200ff027b82 */ /* 0x000e620000000a00 */
[C---:B------:R-:W-:Y:S02]  /*0760*/  IADD3 R29, PT, PT, R11.reuse, 0x2, RZ ;  /* 0x000000020b1d7810 */ /* 0x040fe40007ffe0ff */
[C---:B------:R-:W-:Y:S02]  /*0770*/  IADD3 R21, PT, PT, R11.reuse, 0x3, RZ ;  /* 0x000000030b157810 */ /* 0x040fe40007ffe0ff */
[C---:B------:R-:W-:Y:S01]  /*0780*/  IADD3 R25, PT, PT, R11.reuse, 0x4, RZ ;  /* 0x000000040b197810 */ /* 0x040fe20007ffe0ff */
[----:B0-----:R-:W-:-:S04]  /*0790*/  IMAD.WIDE.U32 R6, R11, 0x4, R4 ;  /* 0x000000040b067825 */ /* 0x001fc800078e0004 */
[----:B------:R-:W-:Y:S01]  /*07a0*/  IMAD.WIDE.U32 R8, R9, 0x4, R4 ;  /* 0x0000000409087825 */ /* 0x000fe200078e0004 */
[----:B------:R0:W2:Y:S03]  /*07b0*/  LDG.E R15, desc[UR6][R6.64] ;  /* 0x00000006060f7981 */ /* 0x0000a6000c1e1900 */
[----:B-1----:R-:W-:Y:S01]  /*07c0*/  IMAD.WIDE.U32 R2, R17, 0x4, R2 ;  /* 0x0000000411027825 */ /* 0x002fe200078e0002 */
[----:B------:R1:W3:Y:S04]  /*07d0*/  LDG.E R12, desc[UR6][R8.64] ;  /* 0x00000006080c7981 */ /* 0x0002e8000c1e1900 */
[----:B------:R-:W2:Y:S01]  /*07e0*/  LDG.E R13, desc[UR6][R2.64] ;  /* 0x00000006020d7981 */ /* 0x000ea2000c1e1900 */
[----:B------:R-:W-:-:S03]  /*07f0*/  IMAD.WIDE.U32 R28, R29, 0x4, R4 ;  /* 0x000000041d1c7825 */ /* 0x000fc600078e0004 */
[----:B------:R-:W3:Y:S01]  /*0800*/  LDG.E R19, desc[UR6][R2.64+0x4] ;  /* 0x0000040602137981 */ /* 0x000ee2000c1e1900 */
[--C-:B------:R-:W-:Y:S01]  /*0810*/  IMAD.WIDE.U32 R20, R21, 0x4, R4.reuse ;  /* 0x0000000415147825 */ /* 0x100fe200078e0004 */
[----:B------:R-:W-:Y:S02]  /*0820*/  IADD3 R27, PT, PT, R11, 0x5, RZ ;  /* 0x000000050b1b7810 */ /* 0x000fe40007ffe0ff */
[----:B------:R-:W4:Y:S01]  /*0830*/  LDG.E R16, desc[UR6][R28.64] ;  /* 0x000000061c107981 */ /* 0x000f22000c1e1900 */
[----:B0-----:R-:W-:-:S03]  /*0840*/  IMAD.WIDE.U32 R6, R25, 0x4, R4 ;  /* 0x0000000419067825 */ /* 0x001fc600078e0004 */
[----:B------:R-:W4:Y:S01]  /*0850*/  LDG.E R23, desc[UR6][R2.64+0x8] ;  /* 0x0000080602177981 */ /* 0x000f22000c1e1900 */
[----:B------:R-:W-:Y:S01]  /*0860*/  IADD3 R10, PT, PT, R11, 0x6, RZ ;  /* 0x000000060b0a7810 */ /* 0x000fe20007ffe0ff */
[--C-:B-1----:R-:W-:Y:S02]  /*0870*/  IMAD.WIDE.U32 R8, R27, 0x4, R4.reuse ;  /* 0x000000041b087825 */ /* 0x102fe400078e0004 */
[----:B------:R-:W5:Y:S04]  /*0880*/  LDG.E R20, desc[UR6][R20.64] ;  /* 0x0000000614147981 */ /* 0x000f68000c1e1900 */
[----:B------:R-:W5:Y:S01]  /*0890*/  LDG.E R25, desc[UR6][R2.64+0xc] ;  /* 0x00000c0602197981 */ /* 0x000f62000c1e1900 */
[----:B------:R-:W-:Y:S01]  /*08a0*/  IADD3 R18, PT, PT, R11, 0x7, RZ ;  /* 0x000000070b127810 */ /* 0x000fe20007ffe0ff */
[----:B------:R-:W-:-:S02]  /*08b0*/  IMAD.WIDE.U32 R10, R10, 0x4, R4 ;  /* 0x000000040a0a7825 */ /* 0x000fc400078e0004 */
[----:B------:R-:W5:Y:S04]  /*08c0*/  LDG.E R6, desc[UR6][R6.64] ;  /* 0x0000000606067981 */ /* 0x000f68000c1e1900 */
        /* <DEDUP_REMOVED lines=8> */
[----:B------:R-:W-:Y:S01]  /*0950*/  IADD3 R17, PT, PT, R17, 0x8, RZ ;  /* 0x0000000811117810 */ /* 0x000fe20007ffe0ff */
[----:B--2---:R-:W-:-:S04]  /*0960*/  FFMA R13, R15, R13, R0 ;  /* 0x0000000d0f0d7223 */ /* 0x004fc80000000000 */
[----:B---3--:R-:W-:-:S04]  /*0970*/  FFMA R13, R12, R19, R13 ;  /* 0x000000130c0d7223 */ /* 0x008fc8000000000d */
[----:B----4-:R-:W-:-:S04]  /*0980*/  FFMA R13, R16, R23, R13 ;  /* 0x00000017100d7223 */ /* 0x010fc8000000000d */
[----:B-----5:R-:W-:-:S04]  /*0990*/  FFMA R13, R20, R25, R13 ;  /* 0x00000019140d7223 */ /* 0x020fc8000000000d */
[----:B------:R-:W-:-:S04]  /*09a0*/  FFMA R13, R6, R27, R13 ;  /* 0x0000001b060d7223 */ /* 0x000fc8000000000d */
[----:B------:R-:W-:-:S04]  /*09b0*/  FFMA R8, R8, R29, R13 ;  /* 0x0000001d08087223 */ /* 0x000fc8000000000d */
[----:B------:R-:W-:-:S04]  /*09c0*/  FFMA R8, R11, R18, R8 ;  /* 0x000000120b087223 */ /* 0x000fc80000000008 */
[----:B------:R-:W-:-:S07]  /*09d0*/  FFMA R0, R5, R21, R8 ;  /* 0x0000001505007223 */ /* 0x000fce0000000008 */
.L_x_3:
        /* <DEDUP_REMOVED lines=15> */
[----:B------:R-:W3:Y:S02]  /*0ad0*/  LDG.E R8, desc[UR6][R8.64] ;  /* 0x0000000608087981 */ /* 0x000ee4000c1e1900 */
[--C-:B------:R-:W-:Y:S02]  /*0ae0*/  IMAD.WIDE.U32 R10, R13, 0x4, R4.reuse ;  /* 0x000000040d0a7825 */ /* 0x100fe400078e0004 */
[----:B------:R-:W2:Y:S02]  /*0af0*/  LDG.E R12, desc[UR6][R2.64] ;  /* 0x00000006020c7981 */ /* 0x000ea4000c1e1900 */
[----:B------:R-:W-:-:S02]  /*0b00*/  IMAD.WIDE.U32 R4, R15, 0x4, R4 ;  /* 0x000000040f047825 */ /* 0x000fc400078e0004 */
[----:B------:R-:W3:Y:S04]  /*0b10*/  LDG.E R13, desc[UR6][R2.64+0x4] ;  /* 0x00000406020d7981 */ /* 0x000ee8000c1e1900 */
[----:B------:R-:W4:Y:S04]  /*0b20*/  LDG.E R10, desc[UR6][R10.64] ;  /* 0x000000060a0a7981 */ /* 0x000f28000c1e1900 */
[----:B------:R-:W4:Y:S04]  /*0b30*/  LDG.E R15, desc[UR6][R2.64+0x8] ;  /* 0x00000806020f7981 */ /* 0x000f28000c1e1900 */
[----:B------:R-:W5:Y:S04]  /*0b40*/  LDG.E R4, desc[UR6][R4.64] ;  /* 0x0000000604047981 */ /* 0x000f68000c1e1900 */
[----:B------:R-:W5:Y:S01]  /*0b50*/  LDG.E R16, desc[UR6][R2.64+0xc] ;  /* 0x00000c0602107981 */ /* 0x000f62000c1e1900 */
[----:B------:R-:W-:Y:S01]  /*0b60*/  IADD3 R17, PT, PT, R17, 0x4, RZ ;  /* 0x0000000411117810 */ /* 0x000fe20007ffe0ff */
[----:B--2---:R-:W-:-:S04]  /*0b70*/  FFMA R7, R7, R12, R0 ;  /* 0x0000000c07077223 */ /* 0x004fc80000000000 */
[----:B---3--:R-:W-:-:S04]  /*0b80*/  FFMA R7, R8, R13, R7 ;  /* 0x0000000d08077223 */ /* 0x008fc80000000007 */
[----:B----4-:R-:W-:-:S04]  /*0b90*/  FFMA R7, R10, R15, R7 ;  /* 0x0000000f0a077223 */ /* 0x010fc80000000007 */
[----:B-----5:R-:W-:-:S07]  /*0ba0*/  FFMA R0, R4, R16, R7 ;  /* 0x0000001004007223 */ /* 0x020fce0000000007 */
.L_x_4:
[----:B------:R-:W-:Y:S05]  /*0bb0*/  BRA.U !UP1, `(.L_x_0) ;  /* 0x00000001094c7547 */ /* 0x000fea000b800000 */
[----:B------:R-:W0:Y:S01]  /*0bc0*/  LDC.64 R2, c[0x0][0x388] ;  /* 0x0000e200ff027b82 */ /* 0x000e220000000a00 */
[----:B------:R-:W-:-:S07]  /*0bd0*/  UIADD3 UR4, UPT, UPT, -UR4, URZ, URZ ;  /* 0x000000ff04047290 */ /* 0x000fce000fffe1ff */
[----:B------:R-:W1:Y:S01]  /*0be0*/  LDC.64 R6, c[0x0][0x380] ;  /* 0x0000e000ff067b82 */ /* 0x000e620000000a00 */
[----:B0-----:R-:W-:-:S04]  /*0bf0*/  IMAD.WIDE.U32 R2, R17, 0x4, R2 ;  /* 0x0000000411027825 */ /* 0x001fc800078e0002 */
[----:B------:R-:W-:Y:S01]  /*0c00*/  IMAD R17, R14, UR8, R17 ;  /* 0x000000080e117c24 */ /* 0x000fe2000f8e0211 */
[----:B------:R-:W-:Y:S02]  /*0c10*/  MOV R8, R2 ;  /* 0x0000000200087202 */ /* 0x000fe40000000f00 */
[----:B------:R-:W-:-:S07]  /*0c20*/  MOV R9, R3 ;  /* 0x0000000300097202 */ /* 0x000fce0000000f00 */
.L_x_5:
[----:B-1----:R-:W-:Y:S01]  /*0c30*/  IMAD.WIDE.U32 R2, R17, 0x4, R6 ;  /* 0x0000000411027825 */ /* 0x002fe200078e0006 */
[----:B------:R-:W-:Y:S02]  /*0c40*/  MOV R4, R8 ;  /* 0x0000000800047202 */ /* 0x000fe40000000f00 */
[----:B------:R-:W-:-:S03]  /*0c50*/  MOV R5, R9 ;  /* 0x0000000900057202 */ /* 0x000fc60000000f00 */
[----:B------:R-:W2:Y:S04]  /*0c60*/  LDG.E R3, desc[UR6][R2.64] ;  /* 0x0000000602037981 */ /* 0x000ea8000c1e1900 */
[----:B------:R-:W2:Y:S01]  /*0c70*/  LDG.E R4, desc[UR6][R4.64] ;  /* 0x0000000604047981 */ /* 0x000ea2000c1e1900 */
[----:B------:R-:W-:Y:S01]  /*0c80*/  UIADD3 UR4, UPT, UPT, UR4, 0x1, URZ ;  /* 0x0000000104047890 */ /* 0x000fe2000fffe0ff */
[----:B------:R-:W-:Y:S02]  /*0c90*/  IADD3 R8, P0, PT, R8, 0x4, RZ ;  /* 0x0000000408087810 */ /* 0x000fe40007f1e0ff */
[----:B------:R-:W-:Y:S01]  /*0ca0*/  IADD3 R17, PT, PT, R17, 0x1, RZ ;  /* 0x0000000111117810 */ /* 0x000fe20007ffe0ff */
[----:B------:R-:W-:Y:S01]  /*0cb0*/  UISETP.NE.AND UP0, UPT, UR4, URZ, UPT ;  /* 0x000000ff0400728c */ /* 0x000fe2000bf05270 */
[----:B------:R-:W-:Y:S01]  /*0cc0*/  IADD3.X R9, PT, PT, RZ, R9, RZ, P0, !PT ;  /* 0x00000009ff097210 */ /* 0x000fe200007fe4ff */
[----:B--2---:R-:W-:-:S07]  /*0cd0*/  FFMA R0, R3, R4, R0 ;  /* 0x0000000403007223 */ /* 0x004fce0000000000 */
[----:B------:R-:W-:Y:S05]  /*0ce0*/  BRA.U UP0, `(.L_x_5) ;  /* 0xfffffffd00d07547 */ /* 0x000fea000b83ffff */
.L_x_0:
[----:B------:R-:W0:Y:S02]  /*0cf0*/  LDC.64 R2, c[0x0][0x390] ;  /* 0x0000e400ff027b82 */ /* 0x000e240000000a00 */
[----:B0-----:R-:W-:-:S05]  /*0d00*/  IMAD.WIDE R14, R14, 0x4, R2 ;  /* 0x000000040e0e7825 */ /* 0x001fca00078e0202 */
[----:B------:R-:W-:Y:S01]  /*0d10*/  STG.E desc[UR6][R14.64], R0 ;  /* 0x000000000e007986 */ /* 0x000fe2000c101906 */
[----:B------:R-:W-:Y:S05]  /*0d20*/  EXIT ;  /* 0x000000000000794d */ /* 0x000fea0003800000 */
.L_x_6:
[----:B------:R-:W-:-:S00]  /*0d30*/  BRA `(.L_x_6) ;  /* 0xfffffffc00fc7947 */ /* 0x000fc0000383ffff */
[----:B------:R-:W-:-:S00]  /*0d40*/  NOP ;  /* 0x0000000000007918 */ /* 0x000fc00000000000 */
        /* <DEDUP_REMOVED lines=11> */
.L_x_20:


//--------------------- .text._Z6matmatILj128EEvPKfS1_Pfjjj --------------------------
	.section	.text._Z6matmatILj128EEvPKfS1_Pfjjj,"ax",@progbits
	.align	128
        .global         _Z6matmatILj128EEvPKfS1_Pfjjj
        .type           _Z6matmatILj128EEvPKfS1_Pfjjj,@function
        .size           _Z6matmatILj128EEvPKfS1_Pfjjj,(.L_x_21 - _Z6matmatILj128EEvPKfS1_Pfjjj)
        .other          _Z6matmatILj128EEvPKfS1_Pfjjj,@"STO_CUDA_ENTRY STV_DEFAULT"
_Z6matmatILj128EEvPKfS1_Pfjjj:
.text._Z6matmatILj128EEvPKfS1_Pfjjj:
[----:B------:R-:W-:Y:S01]  /*0000*/  LDC R1, c[0x0][0x37c] ;  /* 0x0000df00ff017b82 */ /* 0x000fe20000000800 */
[----:B------:R-:W0:Y:S07]  /*0010*/  S2R R6, SR_TID.X ;  /* 0x0000000000067919 */ /* 0x000e2e0000002100 */
[----:B------:R-:W1:Y:S01]  /*0020*/  S2UR UR5, SR_CTAID.X ;  /* 0x00000000000579c3 */ /* 0x000e620000002500 */
[----:B------:R-:W1:Y:S07]  /*0030*/  LDCU UR4, c[0x0][0x360] ;  /* 0x00006c00ff0477ac */ /* 0x000e6e0008000800 */
[----:B------:R-:W2:Y:S08]  /*0040*/  LDC R2, c[0x0][0x3a0] ;  /* 0x0000e800ff027b82 */ /* 0x000eb00000000800 */
[----:B------:R-:W3:Y:S01]  /*0050*/  LDC R9, c[0x0][0x398] ;  /* 0x0000e600ff097b82 */ /* 0x000ee20000000800 */
[----:B-1----:R-:W-:-:S06]  /*0060*/  UIMAD UR4, UR4, UR5, URZ ;  /* 0x00000005040472a4 */ /* 0x002fcc000f8e02ff */
[----:B0-----:R-:W-:Y:S02]  /*0070*/  IADD3 R0, PT, PT, R6, UR4, RZ ;  /* 0x0000000406007c10 */ /* 0x001fe4000fffe0ff */
[----:B--2---:R-:W-:-:S04]  /*0080*/  ISETP.NE.AND P0, PT, R2, RZ, PT ;  /* 0x000000ff0200720c */ /* 0x004fc80003f05270 */
[----:B---3--:R-:W-:-:S13]  /*0090*/  ISETP.GE.U32.OR P0, PT, R0, R9, !P0 ;  /* 0x000000090000720c */ /* 0x008fda0004706470 */
[----:B------:R-:W-:Y:S05]  /*00a0*/  @P0 EXIT ;  /* 0x000000000000094d */ /* 0x000fea0003800000 */
[----:B------:R-:W0:Y:S01]  /*00b0*/  LDCU UR5, c[0x0][0x39c] ;  /* 0x00007380ff0577ac */ /* 0x000e220008000800 */
[----:B------:R-:W1:Y:S01]  /*00c0*/  LDCU.64 UR8, c[0x0][0x358] ;  /* 0x00006b00ff0877ac */ /* 0x000e620008000a00 */
[----:B0-----:R-:W-:-:S09]  /*00d0*/  UISETP.NE.AND UP0, UPT, UR5, URZ, UPT ;  /* 0x000000ff0500728c */ /* 0x001fd2000bf05270 */
[----:B-1----:R-:W-:Y:S05]  /*00e0*/  BRA.U UP0, `(.L_x_7) ;  /* 0x0000000500487547 */ /* 0x002fea000b800000 */
[C---:B------:R-:W-:Y:S02]  /*00f0*/  IADD3 R4, PT, PT, R2.reuse, -0x1, RZ ;  /* 0xffffffff02047810 */ /* 0x040fe40007ffe0ff */
[----:B------:R-:W-:Y:S02]  /*0100*/  LOP3.LUT R3, R2, 0x7, RZ, 0xc0, !PT ;  /* 0x0000000702037812 */ /* 0x000fe400078ec0ff */
[----:B------:R-:W-:Y:S01]  /*0110*/  ISETP.GE.U32.AND P1, PT, R4, 0x7, PT ;  /* 0x000000070400780c */ /* 0x000fe20003f26070 */
[----:B------:R-:W-:Y:S01]  /*0120*/  HFMA2 R4, -RZ, RZ, 0, 0 ;  /* 0x00000000ff047431 */ /* 0x000fe200000001ff */
[----:B------:R-:W-:-:S11]  /*0130*/  ISETP.NE.AND P0, PT, R3, RZ, PT ;  /* 0x000000ff0300720c */ /* 0x000fd60003f05270 */
[----:B------:R-:W-:Y:S05]  /*0140*/  @!P1 BRA `(.L_x_8) ;  /* 0x0000000000989947 */ /* 0x000fea0003800000 */
[----:B------:R-:W0:Y:S01]  /*0150*/  LDC.64 R14, c[0x0][0x390] ;  /* 0x0000e400ff0e7b82 */ /* 0x000e220000000a00 */
[----:B------:R-:W-:Y:S01]  /*0160*/  LOP3.LUT R4, R2, 0xfffffff8, RZ, 0xc0, !PT ;  /* 0xfffffff802047812 */ /* 0x000fe200078ec0ff */
[C---:B------:R-:W-:Y:S01]  /*0170*/  IMAD R8, R9.reuse, 0x3, R0 ;  /* 0x0000000309087824 */ /* 0x040fe200078e0200 */
[C---:B------:R-:W-:Y:S01]  /*0180*/  IADD3 R13, PT, PT, R9.reuse, UR4, R6 ;  /* 0x00000004090d7c10 */ /* 0x040fe2000fffe006 */
[C-C-:B------:R-:W-:Y:S01]  /*0190*/  IMAD R12, R9.reuse, 0x5, R0.reuse ;  /* 0x00000005090c7824 */ /* 0x140fe200078e0200 */
[CC--:B------:R-:W-:Y:S01]  /*01a0*/  LEA R6, R9.reuse, R0.reuse, 0x1 ;  /* 0x0000000009067211 */ /* 0x0c0fe200078e08ff */
[C-C-:B------:R-:W-:Y:S01]  /*01b0*/  IMAD R5, R9.reuse, 0x6, R0.reuse ;  /* 0x0000000609057824 */ /* 0x140fe200078e0200 */
[CC--:B------:R-:W-:Y:S01]  /*01c0*/  LEA R10, R9.reuse, R0.reuse, 0x2 ;  /* 0x00000000090a7211 */ /* 0x0c0fe200078e10ff */
[----:B------:R-:W-:Y:S01]  /*01d0*/  IMAD R7, R9, 0x7, R0 ;  /* 0x0000000709077824 */ /* 0x000fe200078e0200 */
[----:B------:R-:W-:Y:S02]  /*01e0*/  MOV R11, R0 ;  /* 0x00000000000b7202 */ /* 0x000fe40000000f00 */
[----:B------:R-:W-:-:S07]  /*01f0*/  IADD3 R28, PT, PT, -R4, RZ, RZ ;  /* 0x000000ff041c7210 */ /* 0x000fce0007ffe1ff */
.L_x_9:
[----:B------:R-:W-:Y:S01]  /*0200*/  IADD3 R28, PT, PT, R28, 0x8, RZ ;  /* 0x000000081c1c7810 */ /* 0x000fe20007ffe0ff */
[--C-:B0-2---:R-:W-:Y:S01]  /*0210*/  IMAD.WIDE.U32 R18, R11, 0x4, R14.reuse ;  /* 0x000000040b127825 */ /* 0x105fe200078e000e */
[----:B------:R-:W-:Y:S02]  /*0220*/  LEA R11, R9, R11, 0x3 ;  /* 0x0000000b090b7211 */ /* 0x000fe400078e18ff */
[----:B------:R-:W-:Y:S01]  /*0230*/  ISETP.NE.AND P1, PT, R28, RZ, PT ;  /* 0x000000ff1c00720c */ /* 0x000fe20003f25270 */
[--C-:B------:R-:W-:Y:S01]  /*0240*/  IMAD.WIDE.U32 R16, R13, 0x4, R14.reuse ;  /* 0x000000040d107825 */ /* 0x100fe200078e000e */
[----:B------:R0:W-:Y:S01]  /*0250*/  STG.E desc[UR8][R18.64], RZ ;  /* 0x000000ff12007986 */ /* 0x0001e2000c101908 */
[C---:B------:R-:W-:Y:S02]  /*0260*/  LEA R13, R9.reuse, R13, 0x3 ;  /* 0x0000000d090d7211 */ /* 0x040fe400078e18ff */
[----:B------:R-:W-:Y:S01]  /*0270*/  IMAD.WIDE.U32 R26, R6, 0x4, R14 ;  /* 0x00000004061a7825 */ /* 0x000fe200078e000e */
[----:B------:R1:W-:Y:S01]  /*0280*/  STG.E desc[UR8][R16.64], RZ ;  /* 0x000000ff10007986 */ /* 0x0003e2000c101908 */
[----:B------:R-:W-:-:S02]  /*0290*/  LEA R6, R9, R6, 0x3 ;  /* 0x0000000609067211 */ /* 0x000fc400078e18ff */
[--C-:B------:R-:W-:Y:S01]  /*02a0*/  IMAD.WIDE.U32 R24, R8, 0x4, R14.reuse ;  /* 0x0000000408187825 */ /* 0x100fe200078e000e */
[----:B------:R2:W-:Y:S01]  /*02b0*/  STG.E desc[UR8][R26.64], RZ ;  /* 0x000000ff1a007986 */ /* 0x0005e2000c101908 */
[C---:B------:R-:W-:Y:S02]  /*02c0*/  LEA R8, R9.reuse, R8, 0x3 ;  /* 0x0000000809087211 */ /* 0x040fe400078e18ff */
[--C-:B0-----:R-:W-:Y:S01]  /*02d0*/  IMAD.WIDE.U32 R18, R12, 0x4, R14.reuse ;  /* 0x000000040c127825 */ /* 0x101fe200078e000e */
[----:B------:R2:W-:Y:S01]  /*02e0*/  STG.E desc[UR8][R24.64], RZ ;  /* 0x000000ff18007986 */ /* 0x0005e2000c101908 */
[C---:B------:R-:W-:Y:S02]  /*02f0*/  LEA R12, R9.reuse, R12, 0x3 ;  /* 0x0000000c090c7211 */ /* 0x040fe400078e18ff */
[----:B-1----:R-:W-:Y:S01]  /*0300*/  IMAD.WIDE.U32 R16, R10, 0x4, R14 ;  /* 0x000000040a107825 */ /* 0x002fe200078e000e */
[----:B------:R-:W-:-:S03]  /*0310*/  LEA R10, R9, R10, 0x3 ;  /* 0x0000000a090a7211 */ /* 0x000fc600078e18ff */
[--C-:B------:R-:W-:Y:S01]  /*0320*/  IMAD.WIDE.U32 R20, R5, 0x4, R14.reuse ;  /* 0x0000000405147825 */ /* 0x100fe200078e000e */
[----:B------:R2:W-:Y:S01]  /*0330*/  STG.E desc[UR8][R16.64], RZ ;  /* 0x000000ff10007986 */ /* 0x0005e2000c101908 */
[----:B------:R-:W-:Y:S02]  /*0340*/  LEA R5, R9, R5, 0x3 ;  /* 0x0000000509057211 */ /* 0x000fe400078e18ff */
[----:B------:R-:W-:Y:S01]  /*0350*/  IMAD.WIDE.U32 R22, R7, 0x4, R14 ;  /* 0x0000000407167825 */ /* 0x000fe200078e000e */
[----:B------:R2:W-:Y:S01]  /*0360*/  STG.E desc[UR8][R18.64], RZ ;  /* 0x000000ff12007986 */ /* 0x0005e2000c101908 */
[----:B------:R-:W-:-:S03]  /*0370*/  LEA R7, R9, R7, 0x3 ;  /* 0x0000000709077211 */ /* 0x000fc600078e18ff */
[----:B------:R2:W-:Y:S04]  /*0380*/  STG.E desc[UR8][R20.64], RZ ;  /* 0x000000ff14007986 */ /* 0x0005e8000c101908 */
[----:B------:R2:W-:Y:S01]  /*0390*/  STG.E desc[UR8][R22.64], RZ ;  /* 0x000000ff16007986 */ /* 0x0005e2000c101908 */
[----:B------:R-:W-:Y:S05]  /*03a0*/  @P1 BRA `(.L_x_9) ;  /* 0xfffffffc00941947 */ /* 0x000fea000383ffff */
.L_x_8:
[----:B------:R-:W-:Y:S05]  /*03b0*/  @!P0 EXIT ;  /* 0x000000000000894d */ /* 0x000fea0003800000 */
[----:B------:R-:W-:Y:S02]  /*03c0*/  ISETP.GE.U32.AND P0, PT, R3, 0x4, PT ;  /* 0x000000040300780c */ /* 0x000fe40003f06070 */
[----:B------:R-:W-:-:S04]  /*03d0*/  LOP3.LUT R5, R2, 0x3, RZ, 0xc0, !PT ;  /* 0x0000000302057812 */ /* 0x000fc800078ec0ff */
[----:B------:R-:W-:-:S07]  /*03e0*/  ISETP.NE.AND P1, PT, R5, RZ, PT ;  /* 0x000000ff0500720c */ /* 0x000fce0003f25270 */
[----:B------:R-:W-:Y:S06]  /*03f0*/  @!P0 BRA `(.L_x_10) ;  /* 0x0000000000388947 */ /* 0x000fec0003800000 */
[----:B------:R-:W0:Y:S01]  /*0400*/  LDC.64 R14, c[0x0][0x390] ;  /* 0x0000e400ff0e7b82 */ /* 0x000e220000000a00 */
[C---:B------:R-:W-:Y:S01]  /*0410*/  IMAD R6, R4.reuse, R9, R0 ;  /* 0x0000000904067224 */ /* 0x040fe200078e0200 */
[----:B------:R-:W-:-:S04]  /*0420*/  IADD3 R4, PT, PT, R4, 0x4, RZ ;  /* 0x0000000404047810 */ /* 0x000fc80007ffe0ff */
[----:B------:R-:W-:-:S04]  /*0430*/  IADD3 R10, PT, PT, R6, R9, RZ ;  /* 0x00000009060a7210 */ /* 0x000fc80007ffe0ff */
[----:B------:R-:W-:-:S04]  /*0440*/  IADD3 R12, PT, PT, R10, R9, RZ ;  /* 0x000000090a0c7210 */ /* 0x000fc80007ffe0ff */
[----:B------:R-:W-:Y:S01]  /*0450*/  IADD3 R3, PT, PT, R12, R9, RZ ;  /* 0x000000090c037210 */ /* 0x000fe20007ffe0ff */
[----:B0-----:R-:W-:-:S04]  /*0460*/  IMAD.WIDE.U32 R6, R6, 0x4, R14 ;  /* 0x0000000406067825 */ /* 0x001fc800078e000e */
[--C-:B------:R-:W-:Y:S01]  /*0470*/  IMAD.WIDE.U32 R10, R10, 0x4, R14.reuse ;  /* 0x000000040a0a7825 */ /* 0x100fe200078e000e */
[----:B------:R0:W-:Y:S03]  /*0480*/  STG.E desc[UR8][R6.64], RZ ;  /* 0x000000ff06007986 */ /* 0x0001e6000c101908 */
[--C-:B------:R-:W-:Y:S01]  /*0490*/  IMAD.WIDE.U32 R12, R12, 0x4, R14.reuse ;  /* 0x000000040c0c7825 */ /* 0x100fe200078e000e */
[----:B------:R0:W-:Y:S03]  /*04a0*/  STG.E desc[UR8][R10.64], RZ ;  /* 0x000000ff0a007986 */ /* 0x0001e6000c101908 */
[----:B------:R-:W-:Y:S01]  /*04b0*/  IMAD.WIDE.U32 R14, R3, 0x4, R14 ;  /* 0x00000004030e7825 */ /* 0x000fe200078e000e */
[----:B------:R0:W-:Y:S04]  /*04c0*/  STG.E desc[UR8][R12.64], RZ ;  /* 0x000000ff0c007986 */ /* 0x0001e8000c101908 */
[----:B------:R0:W-:Y:S02]  /*04d0*/  STG.E desc[UR8][R14.64], RZ ;  /* 0x000000ff0e007986 */ /* 0x0001e4000c101908 */
.L_x_10:
[----:B------:R-:W-:Y:S05]  /*04e0*/  @!P1 EXIT ;  /* 0x000000000000994d */ /* 0x000fea0003800000 */
[----:B------:R-:W-:Y:S02]  /*04f0*/  ISETP.NE.AND P0, PT, R5, 0x1, PT ;  /* 0x000000010500780c */ /* 0x000fe40003f05270 */
[----:B------:R-:W-:-:S04]  /*0500*/  LOP3.LUT R2, R2, 0x1, RZ, 0xc0, !PT ;  /* 0x0000000102027812 */ /* 0x000fc800078ec0ff */
[----:B------:R-:W-:-:S07]  /*0510*/  ISETP.NE.U32.AND P1, PT, R2, 0x1, PT ;  /* 0x000000010200780c */ /* 0x000fce0003f25070 */
[----:B------:R-:W-:Y:S06]  /*0520*/  @!P0 BRA `(.L_x_11) ;  /* 0x0000000000208947 */ /* 0x000fec0003800000 */
[----:B------:R-:W1:Y:S01]  /*0530*/  LDC.64 R2, c[0x0][0x390] ;  /* 0x0000e400ff027b82 */ /* 0x000e620000000a00 */
[C---:B0-----:R-:W-:Y:S01]  /*0540*/  IMAD R6, R4.reuse, R9, R0 ;  /* 0x0000000904067224 */ /* 0x041fe200078e0200 */
[----:B------:R-:W-:-:S04]  /*0550*/  IADD3 R4, PT, PT, R4, 0x2, RZ ;  /* 0x0000000204047810 */ /* 0x000fc80007ffe0ff */
[C---:B------:R-:W-:Y:S01]  /*0560*/  IADD3 R5, PT, PT, R6.reuse, R9, RZ ;  /* 0x0000000906057210 */ /* 0x040fe20007ffe0ff */
[----:B-1----:R-:W-:-:S04]  /*0570*/  IMAD.WIDE.U32 R6, R6, 0x4, R2 ;  /* 0x0000000406067825 */ /* 0x002fc800078e0002 */
[----:B------:R-:W-:Y:S01]  /*0580*/  IMAD.WIDE.U32 R2, R5, 0x4, R2 ;  /* 0x0000000405027825 */ /* 0x000fe200078e0002 */
[----:B------:R1:W-:Y:S04]  /*0590*/  STG.E desc[UR8][R6.64], RZ ;  /* 0x000000ff06007986 */ /* 0x0003e8000c101908 */
[----:B------:R1:W-:Y:S02]  /*05a0*/  STG.E desc[UR8][R2.64], RZ ;  /* 0x000000ff02007986 */ /* 0x0003e4000c101908 */
.L_x_11:
[----:B------:R-:W-:Y:S05]  /*05b0*/  @P1 EXIT ;  /* 0x000000000000194d */ /* 0x000fea0003800000 */
[----:B-1----:R-:W1:Y:S01]  /*05c0*/  LDC.64 R2, c[0x0][0x390] ;  /* 0x0000e400ff027b82 */ /* 0x002e620000000a00 */
[----:B------:R-:W-:-:S04]  /*05d0*/  IMAD R9, R4, R9, R0 ;  /* 0x0000000904097224 */ /* 0x000fc800078e0200 */
[----:B-1----:R-:W-:-:S05]  /*05e0*/  IMAD.WIDE.U32 R2, R9, 0x4, R2 ;  /* 0x0000000409027825 */ /* 0x002fca00078e0002 */
[----:B------:R-:W-:Y:S01]  /*05f0*/  STG.E desc[UR8][R2.64], RZ ;  /* 0x000000ff02007986 */ /* 0x000fe2000c101908 */
[----:B------:R-:W-:Y:S05]  /*0600*/  EXIT ;  /* 0x000000000000794d */ /* 0x000fea0003800000 */
.L_x_7:
[----:B------:R-:W-:Y:S01]  /*0610*/  HFMA2 R11, -RZ, RZ, 0, 0 ;  /* 0x00000000ff0b7431 */ /* 0x000fe200000001ff */
[C---:B------:R-:W-:Y:S01]  /*0620*/  IADD3 R2, PT, PT, R9.reuse, UR4, R6 ;  /* 0x0000000409027c10 */ /* 0x040fe2000fffe006 */
[C-C-:B------:R-:W-:Y:S01]  /*0630*/  IMAD R4, R9.reuse, 0x3, R0.reuse ;  /* 0x0000000309047824 */ /* 0x140fe200078e0200 */
[CC--:B------:R-:W-:Y:S01]  /*0640*/  LEA R3, R9.reuse, R0.reuse, 0x1 ;  /* 0x0000000009037211 */ /* 0x0c0fe200078e08ff */
[C-C-:B------:R-:W-:Y:S01]  /*0650*/  IMAD R6, R9.reuse, 0x5, R0.reuse ;  /* 0x0000000509067824 */ /* 0x140fe200078e0200 */
[C---:B------:R-:W-:Y:S01]  /*0660*/  LEA R5, R9.reuse, R0, 0x2 ;  /* 0x0000000009057211 */ /* 0x040fe200078e10ff */
[C-C-:B------:R-:W-:Y:S01]  /*0670*/  IMAD R7, R9.reuse, 0x6, R0.reuse ;  /* 0x0000000609077824 */ /* 0x140fe200078e0200 */
[----:B------:R-:W-:Y:S01]  /*0680*/  MOV R22, RZ ;  /* 0x000000ff00167202 */ /* 0x000fe20000000f00 */
[----:B------:R-:W-:Y:S01]  /*0690*/  IMAD R8, R9, 0x7, R0 ;  /* 0x0000000709087824 */ /* 0x000fe200078e0200 */
[----:B------:R-:W-:Y:S02]  /*06a0*/  ULOP3.LUT UR6, UR5, 0x7, URZ, 0xc0, !UPT ;  /* 0x0000000705067892 */ /* 0x000fe4000f8ec0ff */
[----:B------:R-:W-:-:S12]  /*06b0*/  ULOP3.LUT UR5, UR5, 0xfffffff8, URZ, 0xc0, !UPT ;  /* 0xfffffff805057892 */ /* 0x000fd8000f8ec0ff */
.L_x_16:
[----:B------:R-:W0:Y:S01]  /*06c0*/  LDC R10, c[0x0][0x39c] ;  /* 0x0000e700ff0a7b82 */ /* 0x000e220000000800 */
[----:B------:R-:W-:Y:S02]  /*06d0*/  MOV R9, RZ ;  /* 0x000000ff00097202 */ /* 0x000fe40000000f00 */
[----:B0-----:R-:W-:-:S13]  /*06e0*/  ISETP.GE.U32.AND P0, PT, R10, 0x8, PT ;  /* 0x000000080a00780c */ /* 0x001fda0003f06070 */
[----:B------:R-:W-:Y:S05]  /*06f0*/  @!P0 BRA `(.L_x_12) ;  /* 0x0000000400248947 */ /* 0x000fea0003800000 */
[----:B------:R-:W-:Y:S01]  /*0700*/  IMAD R21, R11, R10, 0x3 ;  /* 0x000000030b157424 */ /* 0x000fe200078e020a */
[----:B------:R-:W-:Y:S01]  /*0710*/  MOV R23, R0 ;  /* 0x0000000000177202 */ /* 0x000fe20000000f00 */
[----:B------:R-:W-:Y:S01]  /*0720*/  IMAD.MOV.U32 R29, RZ, RZ, R6 ;  /* 0x000000ffff1d7224 */ /* 0x000fe200078e0006 */
[----:B------:R-:W-:Y:S01]  /*0730*/  MOV R25, R8 ;  /* 0x0000000800197202 */ /* 0x000fe20000000f00 */
[----:B------:R-:W-:Y:S01]  /*0740*/  UIADD3 UR4, UPT, UPT, -UR5, URZ, URZ ;  /* 0x000000ff05047290 */ /* 0x000fe2000fffe1ff */
[----:B------:R-:W-:Y:S02]  /*0750*/  MOV R27, R7 ;  /* 0x00000007001b7202 */ /* 0x000fe40000000f00 */
[----:B------:R-:W-:Y:S02]  /*0760*/  MOV R18, R5 ;  /* 0x0000000500127202 */ /* 0x000fe40000000f00 */
[----:B------:R-:W-:Y:S02]  /*0770*/  MOV R20, R4 ;  /* 0x0000000400147202 */ /* 0x000fe40000000f00 */
[----:B------:R-:W-:-:S02]  /*0780*/  MOV R9, R3 ;  /* 0x0000000300097202 */ /* 0x000fc40000000f00 */
[----:B------:R-:W-:-:S07]  /*0790*/  MOV R19, R2 ;  /* 0x0000000200137202 */ /* 0x000fce0000000f00 */
.L_x_13:
[----:B------:R-:W0:Y:S01]  /*07a0*/  LDC.64 R12, c[0x0][0x388] ;  /* 0x0000e200ff0c7b82 */ /* 0x000e220000000a00 */
[----:B------:R-:W-:-:S07]  /*07b0*/  IADD3 R17, PT, PT, R21, -0x3, RZ ;  /* 0xfffffffd15117810 */ /* 0x000fce0007ffe0ff */
[----:B------:R-:W1:Y:S08]  /*07c0*/  LDC.64 R14, c[0x0][0x380] ;  /* 0x0000e000ff0e7b82 */ /* 0x000e700000000a00 */
[----:B------:R-:W2:Y:S01]  /*07d0*/  LDC R28, c[0x0][0x398] ;  /* 0x0000e600ff1c7b82 */ /* 0x000ea20000000800 */
[----:B0-----:R-:W-:-:S05]  /*07e0*/  IMAD.WIDE.U32 R16, R17, 0x4, R12 ;  /* 0x0000000411107825 */ /* 0x001fca00078e000c */
[----:B------:R1:W3:Y:S02]  /*07f0*/  LDG.E R26, desc[UR8][R16.64] ;  /* 0x00000008101a7981 */ /* 0x0002e4000c1e1900 */
[----:B-1----:R-:W-:-:S05]  /*0800*/  IMAD.WIDE.U32 R16, R23, 0x4, R14 ;  /* 0x0000000417107825 */ /* 0x002fca00078e000e */
[----:B------:R-:W3:Y:S02]  /*0810*/  LDG.E R24, desc[UR8][R16.64] ;  /* 0x0000000810187981 */ /* 0x000ee4000c1e1900 */
[----:B---3--:R-:W-:Y:S01]  /*0820*/  FFMA R22, R24, R26, R22 ;  /* 0x0000001a18167223 */ /* 0x008fe20000000016 */
[----:B------:R-:W-:-:S05]  /*0830*/  IADD3 R24, PT, PT, R21, -0x2, RZ ;  /* 0xfffffffe15187810 */ /* 0x000fca0007ffe0ff */
[----:B------:R-:W-:-:S05]  /*0840*/  IMAD.WIDE.U32 R16, R24, 0x4, R12 ;  /* 0x0000000418107825 */ /* 0x000fca00078e000c */
[----:B------:R0:W3:Y:S02]  /*0850*/  LDG.E R26, desc[UR8][R16.64] ;  /* 0x00000008101a7981 */ /* 0x0000e4000c1e1900 */
[----:B0-----:R-:W-:-:S05]  /*0860*/  IMAD.WIDE.U32 R16, R19, 0x4, R14 ;  /* 0x0000000413107825 */ /* 0x001fca00078e000e */
[----:B------:R-:W3:Y:S02]  /*0870*/  LDG.E R24, desc[UR8][R16.64] ;  /* 0x0000000810187981 */ /* 0x000ee4000c1e1900 */
[----:B---3--:R-:W-:Y:S01]  /*0880*/  FFMA R22, R24, R26, R22 ;  /* 0x0000001a18167223 */ /* 0x008fe20000000016 */
[----:B------:R-:W-:-:S05]  /*0890*/  IADD3 R24, PT, PT, R21, -0x1, RZ ;  /* 0xffffffff15187810 */ /* 0x000fca0007ffe0ff */
[----:B------:R-:W-:-:S05]  /*08a0*/  IMAD.WIDE.U32 R16, R24, 0x4, R12 ;  /* 0x0000000418107825 */ /* 0x000fca00078e000c */
[----:B------:R0:W3:Y:S02]  /*08b0*/  LDG.E R26, desc[UR8][R16.64] ;  /* 0x00000008101a7981 */ /* 0x0000e4000c1e1900 */
[----:B0-----:R-:W-:-:S05]  /*08c0*/  IMAD.WIDE.U32 R16, R9, 0x4, R14 ;  /* 0x0000000409107825 */ /* 0x001fca00078e000e */
[----:B------:R0:W3:Y:S02]  /*08d0*/  LDG.E R24, desc[UR8][R16.64] ;  /* 0x0000000810187981 */ /* 0x0000e4000c1e1900 */
[----:B0-----:R-:W-:-:S04]  /*08e0*/  IMAD.WIDE.U32 R16, R20, 0x4, R14 ;  /* 0x0000000414107825 */ /* 0x001fc800078e000e */
[----:B---3--:R-:W-:Y:S02]  /*08f0*/  FFMA R22, R24, R26, R22 ;  /* 0x0000001a18167223 */ /* 0x008fe40000000016 */
[----:B------:R0:W3:Y:S02]  /*0900*/  LDG.E R24, desc[UR8][R16.64] ;  /* 0x0000000810187981 */ /* 0x0000e4000c1e1900 */
[----:B0-----:R-:W-:-:S05]  /*0910*/  IMAD.WIDE.U32 R16, R21, 0x4, R12 ;  /* 0x0000000415107825 */ /* 0x001fca00078e000c */
[----:B------:R-:W3:Y:S02]  /*0920*/  LDG.E R26, desc[UR8][R16.64] ;  /* 0x00000008101a7981 */ /* 0x000ee4000c1e1900 */
[----:B---3--:R-:W-:Y:S01]  /*0930*/  FFMA R22, R24, R26, R22 ;  /* 0x0000001a18167223 */ /* 0x008fe20000000016 */
[----:B------:R-:W-:-:S05]  /*0940*/  IADD3 R24, PT, PT, R21, 0x1, RZ ;  /* 0x0000000115187810 */ /* 0x000fca0007ffe0ff */
[----:B------:R-:W-:-:S05]  /*0950*/  IMAD.WIDE.U32 R16, R24, 0x4, R12 ;  /* 0x0000000418107825 */ /* 0x000fca00078e000c */
        /* <DEDUP_REMOVED lines=11> */
[----:B------:R-:W-:Y:S01]  /*0a10*/  IMAD.WIDE.U32 R16, R24, 0x4, R12 ;  /* 0x0000000418107825 */ /* 0x000fe200078e000c */
[----:B------:R-:W-:-:S05]  /*0a20*/  IADD3 R24, PT, PT, R21, 0x4, RZ ;  /* 0x0000000415187810 */ /* 0x000fca0007ffe0ff */
[----:B------:R-:W-:Y:S01]  /*0a30*/  IMAD.WIDE.U32 R12, R24, 0x4, R12 ;  /* 0x00000004180c7825 */ /* 0x000fe200078e000c */
[----:B------:R-:W3:Y:S04]  /*0a40*/  LDG.E R17, desc[UR8][R16.64] ;  /* 0x0000000810117981 */ /* 0x000ee8000c1e1900 */
[----:B------:R0:W4:Y:S02]  /*0a50*/  LDG.E R24, desc[UR8][R12.64] ;  /* 0x000000080c187981 */ /* 0x000124000c1e1900 */
[----:B0-----:R-:W-:-:S04]  /*0a60*/  IMAD.WIDE.U32 R12, R27, 0x4, R14 ;  /* 0x000000041b0c7825 */ /* 0x001fc800078e000e */
[----:B------:R-:W-:Y:S01]  /*0a70*/  IMAD.WIDE.U32 R14, R25, 0x4, R14 ;  /* 0x00000004190e7825 */ /* 0x000fe200078e000e */
[----:B------:R-:W3:Y:S05]  /*0a80*/  LDG.E R26, desc[UR8][R12.64] ;  /* 0x000000080c1a7981 */ /* 0x000eea000c1e1900 */
[----:B------:R-:W4:Y:S01]  /*0a90*/  LDG.E R15, desc[UR8][R14.64] ;  /* 0x000000080e0f7981 */ /* 0x000f22000c1e1900 */
[----:B------:R-:W-:Y:S01]  /*0aa0*/  UIADD3 UR4, UPT, UPT, UR4, 0x8, URZ ;  /* 0x0000000804047890 */ /* 0x000fe2000fffe0ff */
[C---:B--2---:R-:W-:Y:S01]  /*0ab0*/  LEA R19, R28.reuse, R19, 0x3 ;  /* 0x000000131c137211 */ /* 0x044fe200078e18ff */
[C---:B------:R-:W-:Y:S01]  /*0ac0*/  IMAD R29, R28.reuse, 0x8, R29 ;  /* 0x000000081c1d7824 */ /* 0x040fe200078e021d */
[C---:B------:R-:W-:Y:S01]  /*0ad0*/  LEA R9, R28.reuse, R9, 0x3 ;  /* 0x000000091c097211 */ /* 0x040fe200078e18ff */
[----:B------:R-:W-:Y:S01]  /*0ae0*/  UISETP.NE.AND UP0, UPT, UR4, URZ, UPT ;  /* 0x000000ff0400728c */ /* 0x000fe2000bf05270 */
[----:B------:R-:W-:-:S02]  /*0af0*/  LEA R20, R28, R20, 0x3 ;  /* 0x000000141c147211 */ /* 0x000fc400078e18ff */
[C---:B------:R-:W-:Y:S02]  /*0b00*/  LEA R18, R28.reuse, R18, 0x3 ;  /* 0x000000121c127211 */ /* 0x040fe400078e18ff */
[C---:B------:R-:W-:Y:S02]  /*0b10*/  LEA R27, R28.reuse, R27, 0x3 ;  /* 0x0000001b1c1b7211 */ /* 0x040fe400078e18ff */
[C---:B------:R-:W-:Y:S02]  /*0b20*/  LEA R25, R28.reuse, R25, 0x3 ;  /* 0x000000191c197211 */ /* 0x040fe400078e18ff */
[----:B------:R-:W-:Y:S02]  /*0b30*/  LEA R23, R28, R23, 0x3 ;  /* 0x000000171c177211 */ /* 0x000fe400078e18ff */
[----:B------:R-:W-:Y:S01]  /*0b40*/  IADD3 R21, PT, PT, R21, 0x8, RZ ;  /* 0x0000000815157810 */ /* 0x000fe20007ffe0ff */
[----:B---3--:R-:W-:-:S04]  /*0b50*/  FFMA R22, R26, R17, R22 ;  /* 0x000000111a167223 */ /* 0x008fc80000000016 */
[----:B----4-:R-:W-:Y:S01]  /*0b60*/  FFMA R22, R15, R24, R22 ;  /* 0x000000180f167223 */ /* 0x010fe20000000016 */
[----:B------:R-:W-:Y:S06]  /*0b70*/  BRA.U UP0, `(.L_x_13) ;  /* 0xfffffffd00087547 */ /* 0x000fec000b83ffff */
[----:B------:R-:W-:-:S07]  /*0b80*/  MOV R9, UR5 ;  /* 0x0000000500097c02 */ /* 0x000fce0008000f00 */
.L_x_12:
[----:B------:R-:W-:-:S09]  /*0b90*/  UISETP.NE.AND UP0, UPT, UR6, URZ, UPT ;  /* 0x000000ff0600728c */ /* 0x000fd2000bf05270 */
[----:B------:R-:W-:Y:S05]  /*0ba0*/  BRA.U !UP0, `(.L_x_14) ;  /* 0x0000000508107547 */ /* 0x000fea000b800000 */
[----:B------:R-:W-:-:S04]  /*0bb0*/  UIADD3 UR4, UPT, UPT, UR6, -0x1, URZ ;  /* 0xffffffff06047890 */ /* 0x000fc8000fffe0ff */
[----:B------:R-:W-:-:S09]  /*0bc0*/  UISETP.GE.U32.AND UP0, UPT, UR4, 0x3, UPT ;  /* 0x000000030400788c */ /* 0x000fd2000bf06070 */
[----:B------:R-:W-:Y:S05]  /*0bd0*/  BRA.U !UP0, `(.L_x_15) ;  /* 0x0000000108807547 */ /* 0x000fea000b800000 */
[----:B------:R-:W0:Y:S01]  /*0be0*/  LDCU UR4, c[0x0][0x398] ;  /* 0x00007300ff0477ac */ /* 0x000e220008000800 */
[----:B------:R-:W1:Y:S01]  /*0bf0*/  LDC.64 R14, c[0x0][0x388] ;  /* 0x0000e200ff0e7b82 */ /* 0x000e620000000a00 */
[----:B------:R-:W-:-:S05]  /*0c00*/  IMAD R17, R11, R10, R9 ;  /* 0x0000000a0b117224 */ /* 0x000fca00078e0209 */
[C---:B------:R-:W-:Y:S02]  /*0c10*/  IADD3 R25, PT, PT, R17.reuse, 0x1, RZ ;  /* 0x0000000111197810 */ /* 0x040fe40007ffe0ff */
[----:B------:R-:W2:Y:S01]  /*0c20*/  LDC.64 R12, c[0x0][0x380] ;  /* 0x0000e000ff0c7b82 */ /* 0x000ea20000000a00 */
[C---:B------:R-:W-:Y:S02]  /*0c30*/  IADD3 R19, PT, PT, R17.reuse, 0x2, RZ ;  /* 0x0000000211137810 */ /* 0x040fe40007ffe0ff */
[----:B------:R-:W-:Y:S01]  /*0c40*/  IADD3 R18, PT, PT, R17, 0x3, RZ ;  /* 0x0000000311127810 */ /* 0x000fe20007ffe0ff */
[----:B0-----:R-:W-:-:S05]  /*0c50*/  IMAD R21, R9, UR4, R0 ;  /* 0x0000000409157c24 */ /* 0x001fca000f8e0200 */
[----:B------:R-:W-:Y:S01]  /*0c60*/  IADD3 R29, PT, PT, R21, UR4, RZ ;  /* 0x00000004151d7c10 */ /* 0x000fe2000fffe0ff */
[----:B-1----:R-:W-:-:S04]  /*0c70*/  IMAD.WIDE.U32 R26, R17, 0x4, R14 ;  /* 0x00000004111a7825 */ /* 0x002fc800078e000e */
[--C-:B------:R-:W-:Y:S01]  /*0c80*/  IMAD.WIDE.U32 R24, R25, 0x4, R14.reuse ;  /* 0x0000000419187825 */ /* 0x100fe200078e000e */
[----:B------:R0:W3:Y:S03]  /*0c90*/  LDG.E R23, desc[UR8][R26.64] ;  /* 0x000000081a177981 */ /* 0x0000e6000c1e1900 */
[----:B------:R-:W-:Y:S02]  /*0ca0*/  IMAD.WIDE.U32 R16, R19, 0x4, R14 ;  /* 0x0000000413107825 */ /* 0x000fe400078e000e */
[----:B------:R-:W4:Y:S02]  /*0cb0*/  LDG.E R24, desc[UR8][R24.64] ;  /* 0x0000000818187981 */ /* 0x000f24000c1e1900 */
[----:B--2---:R-:W-:Y:S02]  /*0cc0*/  IMAD.WIDE.U32 R20, R21, 0x4, R12 ;  /* 0x0000000415147825 */ /* 0x004fe400078e000c */
[----:B------:R-:W2:Y:S02]  /*0cd0*/  LDG.E R16, desc[UR8][R16.64] ;  /* 0x0000000810107981 */ /* 0x000ea4000c1e1900 */
[----:B------:R-:W-:-:S02]  /*0ce0*/  IMAD.WIDE.U32 R14, R18, 0x4, R14 ;  /* 0x00000004120e7825 */ /* 0x000fc400078e000e */
[----:B------:R-:W3:Y:S02]  /*0cf0*/  LDG.E R21, desc[UR8][R20.64] ;  /* 0x0000000814157981 */ /* 0x000ee4000c1e1900 */
[C-C-:B------:R-:W-:Y:S01]  /*0d00*/  IMAD.WIDE.U32 R18, R29.reuse, 0x4, R12.reuse ;  /* 0x000000041d127825 */ /* 0x140fe200078e000c */
[----:B------:R-:W-:Y:S01]  /*0d10*/  IADD3 R29, PT, PT, R29, UR4, RZ ;  /* 0x000000041d1d7c10 */ /* 0x000fe2000fffe0ff */
[----:B------:R-:W5:Y:S03]  /*0d20*/  LDG.E R14, desc[UR8][R14.64] ;  /* 0x000000080e0e7981 */ /* 0x000f66000c1e1900 */
[C---:B------:R-:W-:Y:S01]  /*0d30*/  IADD3 R28, PT, PT, R29.reuse, UR4, RZ ;  /* 0x000000041d1c7c10 */ /* 0x040fe2000fffe0ff */
[--C-:B0-----:R-:W-:Y:S01]  /*0d40*/  IMAD.WIDE.U32 R26, R29, 0x4, R12.reuse ;  /* 0x000000041d1a7825 */ /* 0x101fe200078e000c */
[----:B------:R-:W4:Y:S03]  /*0d50*/  LDG.E R19, desc[UR8][R18.64] ;  /* 0x0000000812137981 */ /* 0x000f26000c1e1900 */
[----:B------:R-:W-:-:S02]  /*0d60*/  IMAD.WIDE.U32 R12, R28, 0x4, R12 ;  /* 0x000000041c0c7825 */ /* 0x000fc400078e000c */
[----:B------:R-:W2:Y:S04]  /*0d70*/  LDG.E R26, desc[UR8][R26.64] ;  /* 0x000000081a1a7981 */ /* 0x000ea8000c1e1900 */
[----:B------:R-:W5:Y:S01]  /*0d80*/  LDG.E R12, desc[UR8][R12.64] ;  /* 0x000000080c0c7981 */ /* 0x000f62000c1e1900 */
[----:B------:R-:W-:Y:S01]  /*0d90*/  IADD3 R9, PT, PT, R9, 0x4, RZ ;  /* 0x0000000409097810 */ /* 0x000fe20007ffe0ff */
[----:B---3--:R-:W-:-:S04]  /*0da0*/  FFMA R22, R21, R23, R22 ;  /* 0x0000001715167223 */ /* 0x008fc80000000016 */
[----:B----4-:R-:W-:-:S04]  /*0db0*/  FFMA R23, R19, R24, R22 ;  /* 0x0000001813177223 */ /* 0x010fc80000000016 */
[----:B--2---:R-:W-:-:S04]  /*0dc0*/  FFMA R23, R26, R16, R23 ;  /* 0x000000101a177223 */ /* 0x004fc80000000017 */
[----:B-----5:R-:W-:-:S07]  /*0dd0*/  FFMA R22, R12, R14, R23 ;  /* 0x0000000e0c167223 */ /* 0x020fce0000000017 */
.L_x_15:
[----:B------:R-:W-:-:S13]  /*0de0*/  LOP3.LUT P0, R12, R10, 0x3, RZ, 0xc0, !PT ;  /* 0x000000030a0c7812 */ /* 0x000fda000780c0ff */
[----:B------:R-:W-:Y:S05]  /*0df0*/  @!P0 BRA `(.L_x_14) ;  /* 0x00000000007c8947 */ /* 0x000fea0003800000 */
[----:B------:R-:W-:Y:S01]  /*0e00*/  ISETP.NE.AND P0, PT, R12, 0x1, PT ;  /* 0x000000010c00780c */ /* 0x000fe20003f05270 */
[----:B------:R-:W0:Y:S01]  /*0e10*/  LDC.64 R20, c[0x0][0x388] ;  /* 0x0000e200ff147b82 */ /* 0x000e220000000a00 */
[----:B------:R-:W-:-:S04]  /*0e20*/  LOP3.LUT R12, R10, 0x1, RZ, 0xc0, !PT ;  /* 0x000000010a0c7812 */ /* 0x000fc800078ec0ff */
[----:B------:R-:W-:-:S03]  /*0e30*/  ISETP.NE.U32.AND P1, PT, R12, 0x1, PT ;  /* 0x000000010c00780c */ /* 0x000fc60003f25070 */
[----:B------:R-:W1:Y:S08]  /*0e40*/  LDC.64 R12, c[0x0][0x380] ;  /* 0x0000e000ff0c7b82 */ /* 0x000e700000000a00 */
[----:B------:R-:W2:Y:S08]  /*0e50*/  @P0 LDC R18, c[0x0][0x398] ;  /* 0x0000e600ff120b82 */ /* 0x000eb00000000800 */
[----:B------:R-:W3:Y:S08]  /*0e60*/  @!P1 LDC R26, c[0x0][0x398] ;  /* 0x0000e600ff1a9b82 */ /* 0x000ef00000000800 */
[----:B------:R-:W4:Y:S08]  /*0e70*/  LDC.64 R14, c[0x0][0x380] ;  /* 0x0000e000ff0e7b82 */ /* 0x000f300000000a00 */
[----:B------:R-:W5:Y:S01]  /*0e80*/  LDC.64 R16, c[0x0][0x388] ;  /* 0x0000e200ff107b82 */ /* 0x000f620000000a00 */
[----:B--2---:R-:W-:-:S04]  /*0e90*/  @P0 IMAD R19, R9, R18, R0 ;  /* 0x0000001209130224 */ /* 0x004fc800078e0200 */
[C---:B-1----:R-:W-:Y:S01]  /*0ea0*/  @P0 IMAD.WIDE.U32 R24, R19.reuse, 0x4, R12 ;  /* 0x0000000413180825 */ /* 0x042fe200078e000c */
[----:B------:R-:W-:-:S03]  /*0eb0*/  @P0 IADD3 R23, PT, PT, R19, R18, RZ ;  /* 0x0000001213170210 */ /* 0x000fc60007ffe0ff */
[-C--:B------:R-:W-:Y:S01]  /*0ec0*/  @P0 IMAD R19, R11, R10.reuse, R9 ;  /* 0x0000000a0b130224 */ /* 0x080fe200078e0209 */
[----:B------:R-:W-:Y:S01]  /*0ed0*/  @P0 IADD3 R9, PT, PT, R9, 0x2, RZ ;  /* 0x0000000209090810 */ /* 0x000fe20007ffe0ff */
[----:B------:R-:W-:Y:S01]  /*0ee0*/  @P0 IMAD.WIDE.U32 R12, R23, 0x4, R12 ;  /* 0x00000004170c0825 */ /* 0x000fe200078e000c */
[----:B------:R-:W2:Y:S02]  /*0ef0*/  @P0 LDG.E R25, desc[UR8][R24.64] ;  /* 0x0000000818190981 */ /* 0x000ea4000c1e1900 */
[C---:B------:R-:W-:Y:S01]  /*0f00*/  @P0 IADD3 R27, PT, PT, R19.reuse, 0x1, RZ ;  /* 0x00000001131b0810 */ /* 0x040fe20007ffe0ff */
[----:B0-----:R-:W-:Y:S02]  /*0f10*/  @P0 IMAD.WIDE.U32 R18, R19, 0x4, R20 ;  /* 0x0000000413120825 */ /* 0x001fe400078e0014 */
[----:B------:R-:W2:Y:S02]  /*0f20*/  @P0 LDG.E R12, desc[UR8][R12.64] ;  /* 0x000000080c0c0981 */ /* 0x000ea4000c1e1900 */
[----:B------:R-:W-:-:S02]  /*0f30*/  @!P1 IMAD R23, R11, R10, R9 ;  /* 0x0000000a0b179224 */ /* 0x000fc400078e0209 */
[----:B---3--:R-:W-:Y:S01]  /*0f40*/  @!P1 IMAD R9, R9, R26, R0 ;  /* 0x0000001a09099224 */ /* 0x008fe200078e0200 */
[----:B------:R-:W2:Y:S01]  /*0f50*/  @P0 LDG.E R18, desc[UR8][R18.64] ;  /* 0x0000000812120981 */ /* 0x000ea2000c1e1900 */
[----:B------:R-:W-:-:S04]  /*0f60*/  @P0 IMAD.WIDE.U32 R20, R27, 0x4, R20 ;  /* 0x000000041b140825 */ /* 0x000fc800078e0014 */
[----:B----4-:R-:W-:Y:S02]  /*0f70*/  @!P1 IMAD.WIDE.U32 R14, R9, 0x4, R14 ;  /* 0x00000004090e9825 */ /* 0x010fe400078e000e */
[----:B------:R-:W3:Y:S02]  /*0f80*/  @P0 LDG.E R20, desc[UR8][R20.64] ;  /* 0x0000000814140981 */ /* 0x000ee4000c1e1900 */
[----:B-----5:R-:W-:Y:S02]  /*0f90*/  @!P1 IMAD.WIDE.U32 R16, R23, 0x4, R16 ;  /* 0x0000000417109825 */ /* 0x020fe400078e0010 */
[----:B------:R-:W4:Y:S04]  /*0fa0*/  @!P1 LDG.E R15, desc[UR8][R14.64] ;  /* 0x000000080e0f9981 */ /* 0x000f28000c1e1900 */
[----:B------:R-:W4:Y:S01]  /*0fb0*/  @!P1 LDG.E R16, desc[UR8][R16.64] ;  /* 0x0000000810109981 */ /* 0x000f22000c1e1900 */
[----:B--2---:R-:W-:-:S04]  /*0fc0*/  @P0 FFMA R25, R25, R18, R22 ;  /* 0x0000001219190223 */ /* 0x004fc80000000016 */
[----:B---3--:R-:W-:-:S04]  /*0fd0*/  @P0 FFMA R22, R12, R20, R25 ;  /* 0x000000140c160223 */ /* 0x008fc80000000019 */
[----:B----4-:R-:W-:-:S07]  /*0fe0*/  @!P1 FFMA R22, R15, R16, R22 ;  /* 0x000000100f169223 */ /* 0x010fce0000000016 */
.L_x_14:
[----:B------:R-:W0:Y:S01]  /*0ff0*/  LDCU UR4, c[0x0][0x398] ;  /* 0x00007300ff0477ac */ /* 0x000e220008000800 */
[----:B------:R-:W1:Y:S01]  /*1000*/  LDC.64 R12, c[0x0][0x390] ;  /* 0x0000e400ff0c7b82 */ /* 0x000e620000000a00 */
[C---:B0-----:R-:W-:Y:S01]  /*1010*/  IMAD R9, R11.reuse, UR4, R0 ;  /* 0x000000040b097c24 */ /* 0x041fe2000f8e0200 */
[----:B------:R-:W0:Y:S01]  /*1020*/  LDCU UR4, c[0x0][0x3a0] ;  /* 0x00007400ff0477ac */ /* 0x000e220008000800 */
[----:B------:R-:W-:Y:S02]  /*1030*/  IADD3 R11, PT, PT, R11, 0x1, RZ ;  /* 0x000000010b0b7810 */ /* 0x000fe40007ffe0ff */
[----:B-1----:R-:W-:-:S05]  /*1040*/  IMAD.WIDE.U32 R12, R9, 0x4, R12 ;  /* 0x00000004090c7825 */ /* 0x002fca00078e000c */
[----:B------:R1:W-:Y:S01]  /*1050*/  STG.E desc[UR8][R12.64], R22 ;  /* 0x000000160c007986 */ /* 0x0003e2000c101908 */
[----:B0-----:R-:W-:-:S13]  /*1060*/  ISETP.NE.AND P0, PT, R11, UR4, PT ;  /* 0x000000040b007c0c */ /* 0x001fda000bf05270 */
[----:B-1----:R-:W-:Y:S05]  /*1070*/  @P0 BRA `(.L_x_16) ;  /* 0xfffffff400900947 */ /* 0x002fea000383ffff */
[----:B------:R-:W-:Y:S05]  /*1080*/  EXIT ;  /* 0x000000000000794d */ /* 0x000fea0003800000 */
.L_x_17:
        /* <DEDUP_REMOVED lines=15> */
.L_x_21:


//--------------------- .text._Z17set_vector_risingifPf --------------------------
	.section	.text._Z17set_vector_risingifPf,"ax",@progbits
	.align	128
        .global         _Z17set_vector_risingifPf
        .type           _Z17set_vector_risingifPf,@function
        .size           _Z17set_vector_risingifPf,(.L_x_22 - _Z17set_vector_risingifPf)
        .other          _Z17set_vector_risingifPf,@"STO_CUDA_ENTRY STV_DEFAULT"
_Z17set_vector_risingifPf:
.text._Z17set_vector_risingifPf:
[----:B------:R-:W-:Y:S01]  /*0000*/  LDC R1, c[0x0][0x37c] ;  /* 0x0000df00ff017b82 */ /* 0x000fe20000000800 */
[----:B------:R-:W0:Y:S07]  /*0010*/  S2R R5, SR_TID.X ;  /* 0x0000000000057919 */ /* 0x000e2e0000002100 */
[----:B------:R-:W0:Y:S01]  /*0020*/  S2UR UR4, SR_CTAID.X ;  /* 0x00000000000479c3 */ /* 0x000e220000002500 */
[----:B------:R-:W1:Y:S07]  /*0030*/  LDCU UR5, c[0x0][0x380] ;  /* 0x00007000ff0577ac */ /* 0x000e6e0008000800 */
[----:B------:R-:W0:Y:S02]  /*0040*/  LDC R4, c[0x0][0x360] ;  /* 0x0000d800ff047b82 */ /* 0x000e240000000800 */
[----:B0-----:R-:W-:-:S05]  /*0050*/  IMAD R5, R4, UR4, R5 ;  /* 0x0000000404057c24 */ /* 0x001fca000f8e0205 */
[----:B-1----:R-:W-:-:S13]  /*0060*/  ISETP.GE.AND P0, PT, R5, UR5, PT ;  /* 0x0000000505007c0c */ /* 0x002fda000bf06270 */
[----:B------:R-:W-:Y:S05]  /*0070*/  @P0 EXIT ;  /* 0x000000000000094d */ /* 0x000fea0003800000 */
[----:B------:R-:W0:Y:S01]  /*0080*/  S2R R0, SR_TID.Y ;  /* 0x0000000000007919 */ /* 0x000e220000002200 */
[----:B------:R-:W0:Y:S01]  /*0090*/  LDCU UR4, c[0x0][0x370] ;  /* 0x00006e00ff0477ac */ /* 0x000e220008000800 */
[----:B------:R-:W1:Y:S01]  /*00a0*/  LDC.64 R2, c[0x0][0x388] ;  /* 0x0000e200ff027b82 */ /* 0x000e620000000a00 */
[----:B------:R-:W2:Y:S01]  /*00b0*/  LDCU UR6, c[0x0][0x384] ;  /* 0x00007080ff0677ac */ /* 0x000ea20008000800 */
[----:B-1----:R-:W-:-:S04]  /*00c0*/  IMAD.WIDE R2, R5, 0x4, R2 ;  /* 0x0000000405027825 */ /* 0x002fc800078e0202 */
[----:B0-----:R-:W-:Y:S01]  /*00d0*/  IMAD R0, R0, UR4, RZ ;  /* 0x0000000400007c24 */ /* 0x001fe2000f8e02ff */
[----:B------:R-:W0:Y:S03]  /*00e0*/  LDCU.64 UR4, c[0x0][0x358] ;  /* 0x00006b00ff0477ac */ /* 0x000e260008000a00 */
[----:B------:R-:W-:-:S05]  /*00f0*/  IMAD R0, R0, R4, R5 ;  /* 0x0000000400007224 */ /* 0x000fca00078e0205 */
[----:B------:R-:W-:-:S05]  /*0100*/  I2FP.F32.U32 R0, R0 ;  /* 0x0000000000007245 */ /* 0x000fca0000201000 */
[----:B--2---:R-:W-:-:S05]  /*0110*/  FMUL R5, R0, UR6 ;  /* 0x0000000600057c20 */ /* 0x004fca0008400000 */
[----:B0-----:R-:W-:Y:S01]  /*0120*/  STG.E desc[UR4][R2.64], R5 ;  /* 0x0000000502007986 */ /* 0x001fe2000c101904 */
[----:B------:R-:W-:Y:S05]  /*0130*/  EXIT ;  /* 0x000000000000794d */ /* 0x000fea0003800000 */
.L_x_18:
        /* <DEDUP_REMOVED lines=12> */
.L_x_22:


//--------------------- .text._Z10set_vectorifPf  --------------------------
	.section	.text._Z10set_vectorifPf,"ax",@progbits
	.align	128
        .global         _Z10set_vectorifPf
        .type           _Z10set_vectorifPf,@function
        .size           _Z10set_vectorifPf,(.L_x_23 - _Z10set_vectorifPf)
        .other          _Z10set_vectorifPf,@"STO_CUDA_ENTRY STV_DEFAULT"
_Z10set_vectorifPf:
.text._Z10set_vectorifPf:
        /* <DEDUP_REMOVED lines=8> */
[----:B------:R-:W0:Y:S01]  /*0080*/  LDC.64 R2, c[0x0][0x388] ;  /* 0x0000e200ff027b82 */ /* 0x000e220000000a00 */
[----:B------:R-:W1:Y:S07]  /*0090*/  LDCU.64 UR4, c[0x0][0x358] ;  /* 0x00006b00ff0477ac */ /* 0x000e6e0008000a00 */
[----:B------:R-:W1:Y:S01]  /*00a0*/  LDC R7, c[0x0][0x384] ;  /* 0x0000e100ff077b82 */ /* 0x000e620000000800 */
[----:B0-----:R-:W-:-:S05]  /*00b0*/  IMAD.WIDE R2, R5, 0x4, R2 ;  /* 0x0000000405027825 */ /* 0x001fca00078e0202 */
[----:B-1----:R-:W-:Y:S01]  /*00c0*/  STG.E desc[UR4][R2.64], R7 ;  /* 0x0000000702007986 */ /* 0x002fe2000c101904 */
[----:B------:R-:W-:Y:S05]  /*00d0*/  EXIT ;  /* 0x000000000000794d */ /* 0x000fea0003800000 */
.L_x_19:
        /* <DEDUP_REMOVED lines=10> */
.L_x_23:


//--------------------- .nv.shared.reserved.0     --------------------------
	.section	.nv.shared.reserved.0,"aw",@nobits
	.weak		__nv_reservedSMEM_offset_0_alias
	.size		__nv_reservedSMEM_offset_0_alias, 0, 64
	.other		__nv_reservedSMEM_offset_0_alias,@"STO_CUDA_RESERVED_SHARED STV_DEFAULT"
__nv_reservedSMEM_offset_0_alias:
	.zero		0
	.zero		64


//--------------------- .nv.constant0._Z8matvec_TILj128EEvPKfS1_Pfjj --------------------------
	.section	.nv.constant0._Z8matvec_TILj128EEvPKfS1_Pfjj,"a",@progbits
	.sectionflags	@""
	.align	4
.nv.constant0._Z8matvec_TILj128EEvPKfS1_Pfjj:
	.zero		928


//--------------------- .nv.constant0._Z6matmatILj128EEvPKfS1_Pfjjj --------------------------
	.section	.nv.constant0._Z6matmatILj128EEvPKfS1_Pfjjj,"a",@progbits
	.sectionflags	@""
	.align	4
.nv.constant0._Z6matmatILj128EEvPKfS1_Pfjjj:
	.zero		932


//--------------------- .nv.constant0._Z17set_vector_risingifPf --------------------------
	.section	.nv.constant0._Z17set_vector_risingifPf,"a",@progbits
	.sectionflags	@""
	.align	4
.nv.constant0._Z17set_vector_risingifPf:
	.zero		912


//--------------------- .nv.constant0._Z10set_vectorifPf --------------------------
	.section	.nv.constant0._Z10set_vectorifPf,"a",@progbits
	.sectionflags	@""
	.align	4
.nv.constant0._Z10set_vectorifPf:
	.zero		912


//--------------------- SYMBOLS --------------------------

	.type		.nv.reservedSmem.offset0,@object
	.size		.nv.reservedSmem.offset0,0x4
